//
// Generated by NVIDIA NVVM Compiler
//
// Compiler Build ID: CL-36424714
// Cuda compilation tools, release 13.0, V13.0.88
// Based on NVVM 20.0.0
//

.version 9.0
.target sm_100
.address_size 64

	// .globl	_Z11mikkola_gpuPKdS0_Pd
.func  (.param .align 16 .b8 func_retval0[16]) __internal_trig_reduction_slowpathd
(
	.param .b64 __internal_trig_reduction_slowpathd_param_0
)
;
.func  (.param .b64 func_retval0) __internal_accurate_pow
(
	.param .b64 __internal_accurate_pow_param_0,
	.param .b64 __internal_accurate_pow_param_1
)
;
.global .align 8 .b8 __cudart_i2opi_d[144] = {8, 93, 141, 31, 177, 95, 251, 107, 234, 146, 82, 138, 247, 57, 7, 61, 123, 241, 229, 235, 199, 186, 39, 117, 45, 234, 95, 158, 102, 63, 70, 79, 183, 9, 203, 39, 207, 126, 54, 109, 31, 109, 10, 90, 139, 17, 47, 239, 15, 152, 5, 222, 255, 151, 248, 31, 59, 40, 249, 189, 139, 95, 132, 156, 244, 57, 83, 131, 57, 214, 145, 57, 65, 126, 95, 180, 38, 112, 156, 233, 132, 68, 187, 46, 245, 53, 130, 232, 62, 167, 41, 177, 28, 235, 29, 254, 28, 146, 209, 9, 234, 46, 73, 6, 224, 210, 77, 66, 58, 110, 36, 183, 97, 197, 187, 222, 171, 99, 81, 254, 65, 144, 67, 60, 153, 149, 98, 219, 192, 221, 52, 245, 209, 87, 39, 252, 41, 21, 68, 78, 110, 131, 249, 162};
.global .align 16 .b8 __cudart_sin_cos_coeffs[128] = {70, 210, 176, 44, 241, 229, 90, 190, 146, 227, 172, 105, 227, 29, 199, 62, 161, 98, 219, 25, 160, 1, 42, 191, 24, 8, 17, 17, 17, 17, 129, 63, 84, 85, 85, 85, 85, 85, 197, 191, 0, 0, 0, 0, 0, 0, 0, 0, 0, 0, 0, 0, 0, 0, 0, 0, 100, 129, 253, 32, 131, 255, 168, 189, 40, 133, 239, 193, 167, 238, 33, 62, 217, 230, 6, 142, 79, 126, 146, 190, 233, 188, 221, 25, 160, 1, 250, 62, 71, 93, 193, 22, 108, 193, 86, 191, 81, 85, 85, 85, 85, 85, 165, 63, 0, 0, 0, 0, 0, 0, 224, 191, 0, 0, 0, 0, 0, 0, 240, 63};

.visible .entry _Z11mikkola_gpuPKdS0_Pd(
	.param .u64 .ptr .align 1 _Z11mikkola_gpuPKdS0_Pd_param_0,
	.param .u64 .ptr .align 1 _Z11mikkola_gpuPKdS0_Pd_param_1,
	.param .u64 .ptr .align 1 _Z11mikkola_gpuPKdS0_Pd_param_2
)
{
	.reg .pred 	%p<34>;
	.reg .b32 	%r<61>;
	.reg .b64 	%rd<20>;
	.reg .b64 	%fd<150>;

	ld.param.u64 	%rd5, [_Z11mikkola_gpuPKdS0_Pd_param_0];
	ld.param.u64 	%rd6, [_Z11mikkola_gpuPKdS0_Pd_param_1];
	ld.param.u64 	%rd4, [_Z11mikkola_gpuPKdS0_Pd_param_2];
	cvta.to.global.u64 	%rd7, %rd5;
	cvta.to.global.u64 	%rd8, %rd6;
	mov.u32 	%r16, %tid.x;
	mov.u32 	%r17, %ctaid.x;
	mov.u32 	%r18, %ntid.x;
	mad.lo.s32 	%r1, %r17, %r18, %r16;
	mul.wide.s32 	%rd9, %r1, 8;
	add.s64 	%rd1, %rd8, %rd9;
	ld.global.f64 	%fd1, [%rd1];
	mov.f64 	%fd32, 0d3FF0000000000000;
	sub.f64 	%fd33, %fd32, %fd1;
	fma.rn.f64 	%fd34, %fd1, 0d4010000000000000, 0d3FE0000000000000;
	div.rn.f64 	%fd2, %fd33, %fd34;
	add.s64 	%rd2, %rd7, %rd9;
	ld.global.f64 	%fd3, [%rd2];
	mul.f64 	%fd35, %fd3, 0d3FE0000000000000;
	div.rn.f64 	%fd36, %fd35, %fd34;
	mul.f64 	%fd37, %fd36, %fd36;
	mul.f64 	%fd38, %fd2, %fd2;
	fma.rn.f64 	%fd39, %fd2, %fd38, %fd37;
	sqrt.rn.f64 	%fd40, %fd39;
	add.f64 	%fd4, %fd36, %fd40;
	abs.f64 	%fd5, %fd4;
	{
	.reg .b32 %temp; 
	mov.b64 	{%temp, %r2}, %fd5;
	}
	mov.f64 	%fd41, 0d3FD5555555555555;
	{
	.reg .b32 %temp; 
	mov.b64 	{%temp, %r3}, %fd41;
	}
	and.b32  	%r4, %r3, 2146435072;
	setp.neu.f64 	%p1, %fd4, 0d0000000000000000;
	@%p1 bra 	$L__BB0_2;
	setp.eq.s32 	%p3, %r4, 1127219200;
	selp.b32 	%r19, %r2, 0, %p3;
	setp.lt.s32 	%p4, %r3, 0;
	or.b32  	%r20, %r19, 2146435072;
	selp.b32 	%r21, %r20, %r19, %p4;
	mov.b32 	%r22, 0;
	mov.b64 	%fd144, {%r22, %r21};
	bra.uni 	$L__BB0_3;
$L__BB0_2:
	setp.lt.s32 	%p2, %r2, 0;
	{ // callseq 0, 0
	.param .b64 param0;
	st.param.f64 	[param0], %fd5;
	.param .b64 param1;
	st.param.f64 	[param1], 0d3FD5555555555555;
	.param .b64 retval0;
	call.uni (retval0), 
	__internal_accurate_pow, 
	(
	param0, 
	param1
	);
	ld.param.f64 	%fd42, [retval0];
	} // callseq 0
	selp.f64 	%fd144, 0dFFF8000000000000, %fd42, %p2;
$L__BB0_3:
	add.f64 	%fd44, %fd5, 0d3FD5555555555555;
	{
	.reg .b32 %temp; 
	mov.b64 	{%temp, %r23}, %fd44;
	}
	and.b32  	%r24, %r23, 2146435072;
	setp.ne.s32 	%p5, %r24, 2146435072;
	@%p5 bra 	$L__BB0_8;
	setp.num.f64 	%p6, %fd4, %fd4;
	@%p6 bra 	$L__BB0_6;
	mov.f64 	%fd45, 0d3FD5555555555555;
	add.rn.f64 	%fd144, %fd5, %fd45;
	bra.uni 	$L__BB0_8;
$L__BB0_6:
	setp.neu.f64 	%p7, %fd5, 0d7FF0000000000000;
	@%p7 bra 	$L__BB0_8;
	setp.lt.s32 	%p8, %r2, 0;
	setp.eq.s32 	%p9, %r4, 1127219200;
	setp.lt.s32 	%p10, %r3, 0;
	selp.b32 	%r26, 0, 2146435072, %p10;
	and.b32  	%r27, %r3, 2147483647;
	setp.ne.s32 	%p11, %r27, 1071644672;
	or.b32  	%r28, %r26, -2147483648;
	selp.b32 	%r29, %r28, %r26, %p11;
	selp.b32 	%r30, %r29, %r26, %p9;
	selp.b32 	%r31, %r30, %r26, %p8;
	mov.b32 	%r32, 0;
	mov.b64 	%fd144, {%r32, %r31};
$L__BB0_8:
	setp.eq.f64 	%p12, %fd5, 0d3FF0000000000000;
	selp.f64 	%fd46, 0d3FF0000000000000, %fd144, %p12;
	div.rn.f64 	%fd47, %fd2, %fd46;
	sub.f64 	%fd12, %fd46, %fd47;
	{
	.reg .b32 %temp; 
	mov.b64 	{%temp, %r5}, %fd12;
	}
	mov.f64 	%fd48, 0d4014000000000000;
	{
	.reg .b32 %temp; 
	mov.b64 	{%temp, %r33}, %fd48;
	}
	and.b32  	%r7, %r33, 2146435072;
	setp.eq.s32 	%p13, %r7, 1074790400;
	abs.f64 	%fd13, %fd12;
	{ // callseq 1, 0
	.param .b64 param0;
	st.param.f64 	[param0], %fd13;
	.param .b64 param1;
	st.param.f64 	[param1], 0d4014000000000000;
	.param .b64 retval0;
	call.uni (retval0), 
	__internal_accurate_pow, 
	(
	param0, 
	param1
	);
	ld.param.f64 	%fd49, [retval0];
	} // callseq 1
	setp.lt.s32 	%p14, %r5, 0;
	neg.f64 	%fd51, %fd49;
	selp.f64 	%fd52, %fd51, %fd49, %p13;
	selp.f64 	%fd146, %fd52, %fd49, %p14;
	setp.neu.f64 	%p15, %fd12, 0d0000000000000000;
	@%p15 bra 	$L__BB0_10;
	setp.eq.s32 	%p16, %r7, 1074790400;
	selp.b32 	%r34, %r5, 0, %p16;
	setp.lt.s32 	%p17, %r33, 0;
	or.b32  	%r35, %r34, 2146435072;
	selp.b32 	%r36, %r35, %r34, %p17;
	mov.b32 	%r37, 0;
	mov.b64 	%fd146, {%r37, %r36};
$L__BB0_10:
	add.f64 	%fd53, %fd12, 0d4014000000000000;
	{
	.reg .b32 %temp; 
	mov.b64 	{%temp, %r38}, %fd53;
	}
	and.b32  	%r39, %r38, 2146435072;
	setp.ne.s32 	%p18, %r39, 2146435072;
	@%p18 bra 	$L__BB0_15;
	setp.num.f64 	%p19, %fd12, %fd12;
	@%p19 bra 	$L__BB0_13;
	mov.f64 	%fd54, 0d4014000000000000;
	add.rn.f64 	%fd146, %fd12, %fd54;
	bra.uni 	$L__BB0_15;
$L__BB0_13:
	setp.neu.f64 	%p20, %fd13, 0d7FF0000000000000;
	@%p20 bra 	$L__BB0_15;
	setp.lt.s32 	%p21, %r5, 0;
	setp.eq.s32 	%p22, %r7, 1074790400;
	setp.lt.s32 	%p23, %r33, 0;
	selp.b32 	%r41, 0, 2146435072, %p23;
	and.b32  	%r42, %r33, 2147483647;
	setp.ne.s32 	%p24, %r42, 1071644672;
	or.b32  	%r43, %r41, -2147483648;
	selp.b32 	%r44, %r43, %r41, %p24;
	selp.b32 	%r45, %r44, %r41, %p22;
	selp.b32 	%r46, %r45, %r41, %p21;
	mov.b32 	%r47, 0;
	mov.b64 	%fd146, {%r47, %r46};
$L__BB0_15:
	setp.eq.f64 	%p25, %fd12, 0d3FF0000000000000;
	mul.f64 	%fd55, %fd146, 0d3FB3F7CED916872B;
	selp.f64 	%fd56, 0d3FB3F7CED916872B, %fd55, %p25;
	add.f64 	%fd57, %fd1, 0d3FF0000000000000;
	div.rn.f64 	%fd58, %fd56, %fd57;
	sub.f64 	%fd59, %fd12, %fd58;
	mul.f64 	%fd60, %fd59, %fd59;
	mul.f64 	%fd61, %fd59, %fd60;
	mul.f64 	%fd62, %fd61, 0dC010000000000000;
	fma.rn.f64 	%fd63, %fd59, 0d4008000000000000, %fd62;
	fma.rn.f64 	%fd20, %fd1, %fd63, %fd3;
	cvta.to.global.u64 	%rd10, %rd4;
	add.s64 	%rd3, %rd10, %rd9;
	st.global.f64 	[%rd3], %fd20;
	abs.f64 	%fd21, %fd20;
	setp.neu.f64 	%p26, %fd21, 0d7FF0000000000000;
	@%p26 bra 	$L__BB0_17;
	mov.f64 	%fd69, 0d0000000000000000;
	mul.rn.f64 	%fd147, %fd20, %fd69;
	mov.b32 	%r58, 0;
	bra.uni 	$L__BB0_19;
$L__BB0_17:
	mul.f64 	%fd64, %fd20, 0d3FE45F306DC9C883;
	cvt.rni.s32.f64 	%r58, %fd64;
	cvt.rn.f64.s32 	%fd65, %r58;
	fma.rn.f64 	%fd66, %fd65, 0dBFF921FB54442D18, %fd20;
	fma.rn.f64 	%fd67, %fd65, 0dBC91A62633145C00, %fd66;
	fma.rn.f64 	%fd147, %fd65, 0dB97B839A252049C0, %fd67;
	setp.ltu.f64 	%p27, %fd21, 0d41E0000000000000;
	@%p27 bra 	$L__BB0_19;
	{ // callseq 2, 0
	.param .b64 param0;
	st.param.f64 	[param0], %fd20;
	.param .align 16 .b8 retval0[16];
	call.uni (retval0), 
	__internal_trig_reduction_slowpathd, 
	(
	param0
	);
	ld.param.f64 	%fd147, [retval0];
	ld.param.b32 	%r58, [retval0+8];
	} // callseq 2
$L__BB0_19:
	setp.neu.f64 	%p28, %fd21, 0d7FF0000000000000;
	shl.b32 	%r50, %r58, 6;
	cvt.u64.u32 	%rd12, %r50;
	and.b64  	%rd13, %rd12, 64;
	mov.u64 	%rd14, __cudart_sin_cos_coeffs;
	add.s64 	%rd15, %rd14, %rd13;
	mul.rn.f64 	%fd70, %fd147, %fd147;
	and.b32  	%r51, %r58, 1;
	setp.eq.b32 	%p29, %r51, 1;
	selp.f64 	%fd71, 0dBDA8FF8320FD8164, 0d3DE5DB65F9785EBA, %p29;
	ld.global.nc.v2.f64 	{%fd72, %fd73}, [%rd15];
	fma.rn.f64 	%fd74, %fd71, %fd70, %fd72;
	fma.rn.f64 	%fd75, %fd74, %fd70, %fd73;
	ld.global.nc.v2.f64 	{%fd76, %fd77}, [%rd15+16];
	fma.rn.f64 	%fd78, %fd75, %fd70, %fd76;
	fma.rn.f64 	%fd79, %fd78, %fd70, %fd77;
	ld.global.nc.v2.f64 	{%fd80, %fd81}, [%rd15+32];
	fma.rn.f64 	%fd82, %fd79, %fd70, %fd80;
	fma.rn.f64 	%fd83, %fd82, %fd70, %fd81;
	fma.rn.f64 	%fd84, %fd83, %fd147, %fd147;
	fma.rn.f64 	%fd85, %fd83, %fd70, 0d3FF0000000000000;
	selp.f64 	%fd86, %fd85, %fd84, %p29;
	and.b32  	%r52, %r58, 2;
	setp.eq.s32 	%p30, %r52, 0;
	mov.f64 	%fd87, 0d0000000000000000;
	sub.f64 	%fd88, %fd87, %fd86;
	selp.f64 	%fd26, %fd86, %fd88, %p30;
	@%p28 bra 	$L__BB0_21;
	mov.f64 	%fd94, 0d0000000000000000;
	mul.rn.f64 	%fd149, %fd20, %fd94;
	mov.b32 	%r60, 1;
	bra.uni 	$L__BB0_24;
$L__BB0_21:
	mul.f64 	%fd89, %fd20, 0d3FE45F306DC9C883;
	cvt.rni.s32.f64 	%r59, %fd89;
	cvt.rn.f64.s32 	%fd90, %r59;
	fma.rn.f64 	%fd91, %fd90, 0dBFF921FB54442D18, %fd20;
	fma.rn.f64 	%fd92, %fd90, 0dBC91A62633145C00, %fd91;
	fma.rn.f64 	%fd149, %fd90, 0dB97B839A252049C0, %fd92;
	setp.ltu.f64 	%p31, %fd21, 0d41E0000000000000;
	@%p31 bra 	$L__BB0_23;
	{ // callseq 3, 0
	.param .b64 param0;
	st.param.f64 	[param0], %fd20;
	.param .align 16 .b8 retval0[16];
	call.uni (retval0), 
	__internal_trig_reduction_slowpathd, 
	(
	param0
	);
	ld.param.f64 	%fd149, [retval0];
	ld.param.b32 	%r59, [retval0+8];
	} // callseq 3
$L__BB0_23:
	add.s32 	%r60, %r59, 1;
$L__BB0_24:
	shl.b32 	%r55, %r60, 6;
	cvt.u64.u32 	%rd16, %r55;
	and.b64  	%rd17, %rd16, 64;
	add.s64 	%rd19, %rd14, %rd17;
	mul.rn.f64 	%fd95, %fd149, %fd149;
	and.b32  	%r56, %r60, 1;
	setp.eq.b32 	%p32, %r56, 1;
	selp.f64 	%fd96, 0dBDA8FF8320FD8164, 0d3DE5DB65F9785EBA, %p32;
	ld.global.nc.v2.f64 	{%fd97, %fd98}, [%rd19];
	fma.rn.f64 	%fd99, %fd96, %fd95, %fd97;
	fma.rn.f64 	%fd100, %fd99, %fd95, %fd98;
	ld.global.nc.v2.f64 	{%fd101, %fd102}, [%rd19+16];
	fma.rn.f64 	%fd103, %fd100, %fd95, %fd101;
	fma.rn.f64 	%fd104, %fd103, %fd95, %fd102;
	ld.global.nc.v2.f64 	{%fd105, %fd106}, [%rd19+32];
	fma.rn.f64 	%fd107, %fd104, %fd95, %fd105;
	fma.rn.f64 	%fd108, %fd107, %fd95, %fd106;
	fma.rn.f64 	%fd109, %fd108, %fd149, %fd149;
	fma.rn.f64 	%fd110, %fd108, %fd95, 0d3FF0000000000000;
	selp.f64 	%fd111, %fd110, %fd109, %p32;
	and.b32  	%r57, %r60, 2;
	setp.eq.s32 	%p33, %r57, 0;
	mov.f64 	%fd112, 0d0000000000000000;
	sub.f64 	%fd113, %fd112, %fd111;
	selp.f64 	%fd114, %fd111, %fd113, %p33;
	ld.global.f64 	%fd115, [%rd1];
	mul.f64 	%fd116, %fd26, %fd115;
	sub.f64 	%fd117, %fd20, %fd116;
	ld.global.f64 	%fd118, [%rd2];
	sub.f64 	%fd119, %fd117, %fd118;
	mul.f64 	%fd120, %fd115, %fd114;
	mov.f64 	%fd121, 0d3FF0000000000000;
	sub.f64 	%fd122, %fd121, %fd120;
	neg.f64 	%fd123, %fd119;
	div.rn.f64 	%fd124, %fd119, %fd122;
	mul.f64 	%fd125, %fd116, 0d3FE0000000000000;
	mul.f64 	%fd126, %fd125, %fd124;
	sub.f64 	%fd127, %fd122, %fd126;
	div.rn.f64 	%fd128, %fd123, %fd127;
	fma.rn.f64 	%fd129, %fd125, %fd128, %fd122;
	mul.f64 	%fd130, %fd120, 0d3FC5555555555555;
	mul.f64 	%fd131, %fd130, %fd128;
	fma.rn.f64 	%fd132, %fd128, %fd131, %fd129;
	div.rn.f64 	%fd133, %fd123, %fd132;
	fma.rn.f64 	%fd134, %fd125, %fd133, %fd122;
	mul.f64 	%fd135, %fd130, %fd133;
	fma.rn.f64 	%fd136, %fd133, %fd135, %fd134;
	mul.f64 	%fd137, %fd116, 0dBFA5555555555555;
	mul.f64 	%fd138, %fd133, %fd133;
	mul.f64 	%fd139, %fd133, %fd138;
	fma.rn.f64 	%fd140, %fd137, %fd139, %fd136;
	div.rn.f64 	%fd141, %fd119, %fd140;
	sub.f64 	%fd142, %fd20, %fd141;
	st.global.f64 	[%rd3], %fd142;
	ret;

}
.func  (.param .align 16 .b8 func_retval0[16]) __internal_trig_reduction_slowpathd(
	.param .b64 __internal_trig_reduction_slowpathd_param_0
)
{
	.local .align 8 .b8 	__local_depot1[40];
	.reg .b64 	%SP;
	.reg .b64 	%SPL;
	.reg .pred 	%p<10>;
	.reg .b32 	%r<47>;
	.reg .b64 	%rd<74>;
	.reg .b64 	%fd<5>;

	mov.u64 	%SPL, __local_depot1;
	ld.param.f64 	%fd4, [__internal_trig_reduction_slowpathd_param_0];
	add.u64 	%rd1, %SPL, 0;
	{
	.reg .b32 %temp; 
	mov.b64 	{%temp, %r1}, %fd4;
	}
	shr.u32 	%r2, %r1, 20;
	and.b32  	%r3, %r2, 2047;
	setp.eq.s32 	%p1, %r3, 2047;
	mov.b32 	%r46, 0;
	@%p1 bra 	$L__BB1_9;
	add.s32 	%r20, %r3, -1024;
	mov.b64 	%rd20, %fd4;
	shl.b64 	%rd2, %rd20, 11;
	shr.u32 	%r4, %r20, 6;
	sub.s32 	%r45, 15, %r4;
	sub.s32 	%r21, 19, %r4;
	setp.lt.u32 	%p2, %r20, 128;
	selp.b32 	%r6, 18, %r21, %p2;
	setp.ge.s32 	%p3, %r45, %r6;
	mov.b64 	%rd70, 0;
	@%p3 bra 	$L__BB1_4;
	add.s32 	%r23, %r6, %r4;
	neg.s32 	%r43, %r23;
	or.b64  	%rd3, %rd2, -9223372036854775808;
	mov.b64 	%rd70, 0;
	mov.b32 	%r42, 0;
	mov.u64 	%rd25, __cudart_i2opi_d;
	mov.u32 	%r44, %r45;
$L__BB1_3:
	.pragma "nounroll";
	mul.wide.s32 	%rd22, %r42, 8;
	add.s64 	%rd23, %rd1, %rd22;
	mul.wide.s32 	%rd24, %r44, 8;
	add.s64 	%rd26, %rd25, %rd24;
	ld.global.nc.u64 	%rd27, [%rd26];
	{
	.reg .u32 %r0, %r1, %r2, %r3, %alo, %ahi, %blo, %bhi, %clo, %chi;
	mov.b64 	{%alo,%ahi}, %rd27;
	mov.b64 	{%blo,%bhi}, %rd3;
	mov.b64 	{%clo,%chi}, %rd70;
	mad.lo.cc.u32 	%r0, %alo, %blo, %clo;
	madc.hi.cc.u32 	%r1, %alo, %blo, %chi;
	madc.hi.u32 	%r2, %alo, %bhi, 0;
	mad.lo.cc.u32 	%r1, %alo, %bhi, %r1;
	madc.hi.cc.u32 	%r2, %ahi, %blo, %r2;
	madc.hi.u32 	%r3, %ahi, %bhi, 0;
	mad.lo.cc.u32 	%r1, %ahi, %blo, %r1;
	madc.lo.cc.u32 	%r2, %ahi, %bhi, %r2;
	addc.u32 	%r3, %r3, 0;
	mov.b64 	%rd28, {%r0,%r1};
	mov.b64 	%rd70, {%r2,%r3};
	}
	st.local.u64 	[%rd23], %rd28;
	add.s32 	%r44, %r44, 1;
	add.s32 	%r43, %r43, 1;
	add.s32 	%r42, %r42, 1;
	setp.ne.s32 	%p4, %r43, -15;
	mov.u32 	%r45, %r6;
	@%p4 bra 	$L__BB1_3;
$L__BB1_4:
	cvt.s64.s32 	%rd29, %r45;
	cvt.u64.u32 	%rd30, %r4;
	add.s64 	%rd31, %rd30, %rd29;
	shl.b64 	%rd32, %rd31, 3;
	add.s64 	%rd33, %rd1, %rd32;
	st.local.u64 	[%rd33+-120], %rd70;
	and.b32  	%r15, %r2, 63;
	ld.local.u64 	%rd72, [%rd1+16];
	ld.local.u64 	%rd71, [%rd1+24];
	setp.eq.s32 	%p5, %r15, 0;
	@%p5 bra 	$L__BB1_6;
	shl.b64 	%rd34, %rd71, %r15;
	shr.u64 	%rd35, %rd72, 1;
	xor.b32  	%r24, %r15, 63;
	shr.u64 	%rd36, %rd35, %r24;
	or.b64  	%rd71, %rd34, %rd36;
	ld.local.u64 	%rd37, [%rd1+8];
	shl.b64 	%rd38, %rd72, %r15;
	shr.u64 	%rd39, %rd37, 1;
	shr.u64 	%rd40, %rd39, %r24;
	or.b64  	%rd72, %rd38, %rd40;
$L__BB1_6:
	and.b32  	%r25, %r1, -2147483648;
	shr.u64 	%rd41, %rd71, 62;
	cvt.u32.u64 	%r26, %rd41;
	mov.b64 	{%r27, %r28}, %rd71;
	mov.b64 	{%r29, %r30}, %rd72;
	shf.l.wrap.b32 	%r31, %r30, %r27, 2;
	shf.l.wrap.b32 	%r32, %r27, %r28, 2;
	mov.b64 	%rd42, {%r31, %r32};
	shl.b64 	%rd43, %rd72, 2;
	shr.u64 	%rd44, %rd42, 63;
	cvt.u32.u64 	%r33, %rd44;
	add.s32 	%r34, %r33, %r26;
	setp.eq.s32 	%p6, %r25, 0;
	neg.s32 	%r35, %r34;
	selp.b32 	%r46, %r34, %r35, %p6;
	setp.gt.s64 	%p7, %rd42, -1;
	mov.b64 	%rd45, 0;
	{
	.reg .u32 %r0, %r1, %r2, %r3, %a0, %a1, %a2, %a3, %b0, %b1, %b2, %b3;
	mov.b64 	{%a0,%a1}, %rd45;
	mov.b64 	{%a2,%a3}, %rd45;
	mov.b64 	{%b0,%b1}, %rd43;
	mov.b64 	{%b2,%b3}, %rd42;
	sub.cc.u32 	%r0, %a0, %b0;
	subc.cc.u32 	%r1, %a1, %b1;
	subc.cc.u32 	%r2, %a2, %b2;
	subc.u32 	%r3, %a3, %b3;
	mov.b64 	%rd46, {%r0,%r1};
	mov.b64 	%rd47, {%r2,%r3};
	}
	xor.b32  	%r36, %r25, -2147483648;
	selp.b64 	%rd73, %rd42, %rd47, %p7;
	selp.b64 	%rd14, %rd43, %rd46, %p7;
	selp.b32 	%r17, %r25, %r36, %p7;
	clz.b64 	%r37, %rd73;
	cvt.u64.u32 	%rd15, %r37;
	setp.eq.s32 	%p8, %r37, 0;
	@%p8 bra 	$L__BB1_8;
	cvt.u32.u64 	%r38, %rd15;
	and.b32  	%r39, %r38, 63;
	shl.b64 	%rd48, %rd73, %r39;
	shr.u64 	%rd49, %rd14, 1;
	not.b32 	%r40, %r38;
	and.b32  	%r41, %r40, 63;
	shr.u64 	%rd50, %rd49, %r41;
	or.b64  	%rd73, %rd48, %rd50;
$L__BB1_8:
	mov.b64 	%rd51, -3958705157555305931;
	{
	.reg .u32 %r0, %r1, %r2, %r3, %alo, %ahi, %blo, %bhi;
	mov.b64 	{%alo,%ahi}, %rd73;
	mov.b64 	{%blo,%bhi}, %rd51;
	mul.lo.u32 	%r0, %alo, %blo;
	mul.hi.u32 	%r1, %alo, %blo;
	mad.lo.cc.u32 	%r1, %alo, %bhi, %r1;
	madc.hi.u32 	%r2, %alo, %bhi, 0;
	mad.lo.cc.u32 	%r1, %ahi, %blo, %r1;
	madc.hi.cc.u32 	%r2, %ahi, %blo, %r2;
	madc.hi.u32 	%r3, %ahi, %bhi, 0;
	mad.lo.cc.u32 	%r2, %ahi, %bhi, %r2;
	addc.u32 	%r3, %r3, 0;
	mov.b64 	%rd52, {%r0,%r1};
	mov.b64 	%rd53, {%r2,%r3};
	}
	setp.gt.s64 	%p9, %rd53, 0;
	{
	.reg .u32 %r0, %r1, %r2, %r3, %a0, %a1, %a2, %a3, %b0, %b1, %b2, %b3;
	mov.b64 	{%a0,%a1}, %rd52;
	mov.b64 	{%a2,%a3}, %rd53;
	mov.b64 	{%b0,%b1}, %rd52;
	mov.b64 	{%b2,%b3}, %rd53;
	add.cc.u32 	%r0, %a0, %b0;
	addc.cc.u32 	%r1, %a1, %b1;
	addc.cc.u32 	%r2, %a2, %b2;
	addc.u32 	%r3, %a3, %b3;
	mov.b64 	%rd54, {%r0,%r1};
	mov.b64 	%rd55, {%r2,%r3};
	}
	selp.b64 	%rd56, %rd55, %rd53, %p9;
	selp.s64 	%rd57, -1, 0, %p9;
	sub.s64 	%rd58, %rd57, %rd15;
	cvt.u64.u32 	%rd59, %r17;
	shl.b64 	%rd60, %rd59, 32;
	add.s64 	%rd61, %rd56, 1;
	shr.u64 	%rd62, %rd61, 10;
	add.s64 	%rd63, %rd62, 1;
	shr.u64 	%rd64, %rd63, 1;
	shl.b64 	%rd65, %rd58, 52;
	add.s64 	%rd66, %rd65, %rd64;
	add.s64 	%rd67, %rd66, 4602678819172646912;
	or.b64  	%rd68, %rd67, %rd60;
	mov.b64 	%fd4, %rd68;
$L__BB1_9:
	st.param.f64 	[func_retval0], %fd4;
	st.param.b32 	[func_retval0+8], %r46;
	ret;

}
.func  (.param .b64 func_retval0) __internal_accurate_pow(
	.param .b64 __internal_accurate_pow_param_0,
	.param .b64 __internal_accurate_pow_param_1
)
{
	.reg .pred 	%p<8>;
	.reg .b32 	%r<49>;
	.reg .b32 	%f<3>;
	.reg .b64 	%fd<109>;

	ld.param.f64 	%fd10, [__internal_accurate_pow_param_0];
	ld.param.f64 	%fd11, [__internal_accurate_pow_param_1];
	{
	.reg .b32 %temp; 
	mov.b64 	{%temp, %r46}, %fd10;
	}
	{
	.reg .b32 %temp; 
	mov.b64 	{%r45, %temp}, %fd10;
	}
	shr.u32 	%r47, %r46, 20;
	setp.gt.u32 	%p1, %r46, 1048575;
	@%p1 bra 	$L__BB2_2;
	mul.f64 	%fd12, %fd10, 0d4350000000000000;
	{
	.reg .b32 %temp; 
	mov.b64 	{%temp, %r46}, %fd12;
	}
	{
	.reg .b32 %temp; 
	mov.b64 	{%r45, %temp}, %fd12;
	}
	shr.u32 	%r16, %r46, 20;
	add.s32 	%r47, %r16, -54;
$L__BB2_2:
	add.s32 	%r48, %r47, -1023;
	and.b32  	%r17, %r46, -2146435073;
	or.b32  	%r18, %r17, 1072693248;
	mov.b64 	%fd107, {%r45, %r18};
	setp.lt.u32 	%p2, %r18, 1073127583;
	@%p2 bra 	$L__BB2_4;
	{
	.reg .b32 %temp; 
	mov.b64 	{%r19, %temp}, %fd107;
	}
	{
	.reg .b32 %temp; 
	mov.b64 	{%temp, %r20}, %fd107;
	}
	add.s32 	%r21, %r20, -1048576;
	mov.b64 	%fd107, {%r19, %r21};
	add.s32 	%r48, %r47, -1022;
$L__BB2_4:
	add.f64 	%fd13, %fd107, 0dBFF0000000000000;
	add.f64 	%fd14, %fd107, 0d3FF0000000000000;
	rcp.approx.ftz.f64 	%fd15, %fd14;
	neg.f64 	%fd16, %fd14;
	fma.rn.f64 	%fd17, %fd16, %fd15, 0d3FF0000000000000;
	fma.rn.f64 	%fd18, %fd17, %fd17, %fd17;
	fma.rn.f64 	%fd19, %fd18, %fd15, %fd15;
	mul.f64 	%fd20, %fd13, %fd19;
	fma.rn.f64 	%fd21, %fd13, %fd19, %fd20;
	mul.f64 	%fd22, %fd21, %fd21;
	fma.rn.f64 	%fd23, %fd22, 0d3EB0F5FF7D2CAFE2, 0d3ED0F5D241AD3B5A;
	fma.rn.f64 	%fd24, %fd23, %fd22, 0d3EF3B20A75488A3F;
	fma.rn.f64 	%fd25, %fd24, %fd22, 0d3F1745CDE4FAECD5;
	fma.rn.f64 	%fd26, %fd25, %fd22, 0d3F3C71C7258A578B;
	fma.rn.f64 	%fd27, %fd26, %fd22, 0d3F6249249242B910;
	fma.rn.f64 	%fd28, %fd27, %fd22, 0d3F89999999999DFB;
	sub.f64 	%fd29, %fd13, %fd21;
	add.f64 	%fd30, %fd29, %fd29;
	neg.f64 	%fd31, %fd21;
	fma.rn.f64 	%fd32, %fd31, %fd13, %fd30;
	mul.f64 	%fd33, %fd19, %fd32;
	fma.rn.f64 	%fd34, %fd22, %fd28, 0d3FB5555555555555;
	mov.f64 	%fd35, 0d3FB5555555555555;
	sub.f64 	%fd36, %fd35, %fd34;
	fma.rn.f64 	%fd37, %fd22, %fd28, %fd36;
	add.f64 	%fd38, %fd37, 0dBC46A4CB00B9E7B0;
	add.f64 	%fd39, %fd34, %fd38;
	sub.f64 	%fd40, %fd34, %fd39;
	add.f64 	%fd41, %fd38, %fd40;
	mul.rn.f64 	%fd42, %fd21, %fd21;
	neg.f64 	%fd43, %fd42;
	fma.rn.f64 	%fd44, %fd21, %fd21, %fd43;
	{
	.reg .b32 %temp; 
	mov.b64 	{%r22, %temp}, %fd33;
	}
	{
	.reg .b32 %temp; 
	mov.b64 	{%temp, %r23}, %fd33;
	}
	add.s32 	%r24, %r23, 1048576;
	mov.b64 	%fd45, {%r22, %r24};
	fma.rn.f64 	%fd46, %fd21, %fd45, %fd44;
	mul.rn.f64 	%fd47, %fd42, %fd21;
	neg.f64 	%fd48, %fd47;
	fma.rn.f64 	%fd49, %fd42, %fd21, %fd48;
	fma.rn.f64 	%fd50, %fd42, %fd33, %fd49;
	fma.rn.f64 	%fd51, %fd46, %fd21, %fd50;
	mul.rn.f64 	%fd52, %fd39, %fd47;
	neg.f64 	%fd53, %fd52;
	fma.rn.f64 	%fd54, %fd39, %fd47, %fd53;
	fma.rn.f64 	%fd55, %fd39, %fd51, %fd54;
	fma.rn.f64 	%fd56, %fd41, %fd47, %fd55;
	add.f64 	%fd57, %fd52, %fd56;
	sub.f64 	%fd58, %fd52, %fd57;
	add.f64 	%fd59, %fd56, %fd58;
	add.f64 	%fd60, %fd21, %fd57;
	sub.f64 	%fd61, %fd21, %fd60;
	add.f64 	%fd62, %fd57, %fd61;
	add.f64 	%fd63, %fd59, %fd62;
	add.f64 	%fd64, %fd33, %fd63;
	add.f64 	%fd65, %fd60, %fd64;
	sub.f64 	%fd66, %fd60, %fd65;
	add.f64 	%fd67, %fd64, %fd66;
	xor.b32  	%r25, %r48, -2147483648;
	mov.b32 	%r26, 1127219200;
	mov.b64 	%fd68, {%r25, %r26};
	mov.b32 	%r27, -2147483648;
	mov.b64 	%fd69, {%r27, %r26};
	sub.f64 	%fd70, %fd68, %fd69;
	fma.rn.f64 	%fd71, %fd70, 0d3FE62E42FEFA39EF, %fd65;
	fma.rn.f64 	%fd72, %fd70, 0dBFE62E42FEFA39EF, %fd71;
	sub.f64 	%fd73, %fd72, %fd65;
	sub.f64 	%fd74, %fd67, %fd73;
	fma.rn.f64 	%fd75, %fd70, 0d3C7ABC9E3B39803F, %fd74;
	add.f64 	%fd76, %fd71, %fd75;
	sub.f64 	%fd77, %fd71, %fd76;
	add.f64 	%fd78, %fd75, %fd77;
	{
	.reg .b32 %temp; 
	mov.b64 	{%temp, %r28}, %fd11;
	}
	{
	.reg .b32 %temp; 
	mov.b64 	{%r29, %temp}, %fd11;
	}
	shl.b32 	%r30, %r28, 1;
	setp.gt.u32 	%p3, %r30, -33554433;
	and.b32  	%r31, %r28, -15728641;
	selp.b32 	%r32, %r31, %r28, %p3;
	mov.b64 	%fd79, {%r29, %r32};
	mul.rn.f64 	%fd80, %fd76, %fd79;
	neg.f64 	%fd81, %fd80;
	fma.rn.f64 	%fd82, %fd76, %fd79, %fd81;
	fma.rn.f64 	%fd83, %fd78, %fd79, %fd82;
	add.f64 	%fd4, %fd80, %fd83;
	sub.f64 	%fd84, %fd80, %fd4;
	add.f64 	%fd5, %fd83, %fd84;
	fma.rn.f64 	%fd85, %fd4, 0d3FF71547652B82FE, 0d4338000000000000;
	{
	.reg .b32 %temp; 
	mov.b64 	{%r13, %temp}, %fd85;
	}
	mov.f64 	%fd86, 0dC338000000000000;
	add.rn.f64 	%fd87, %fd85, %fd86;
	fma.rn.f64 	%fd88, %fd87, 0dBFE62E42FEFA39EF, %fd4;
	fma.rn.f64 	%fd89, %fd87, 0dBC7ABC9E3B39803F, %fd88;
	fma.rn.f64 	%fd90, %fd89, 0d3E5ADE1569CE2BDF, 0d3E928AF3FCA213EA;
	fma.rn.f64 	%fd91, %fd90, %fd89, 0d3EC71DEE62401315;
	fma.rn.f64 	%fd92, %fd91, %fd89, 0d3EFA01997C89EB71;
	fma.rn.f64 	%fd93, %fd92, %fd89, 0d3F2A01A014761F65;
	fma.rn.f64 	%fd94, %fd93, %fd89, 0d3F56C16C1852B7AF;
	fma.rn.f64 	%fd95, %fd94, %fd89, 0d3F81111111122322;
	fma.rn.f64 	%fd96, %fd95, %fd89, 0d3FA55555555502A1;
	fma.rn.f64 	%fd97, %fd96, %fd89, 0d3FC5555555555511;
	fma.rn.f64 	%fd98, %fd97, %fd89, 0d3FE000000000000B;
	fma.rn.f64 	%fd99, %fd98, %fd89, 0d3FF0000000000000;
	fma.rn.f64 	%fd100, %fd99, %fd89, 0d3FF0000000000000;
	{
	.reg .b32 %temp; 
	mov.b64 	{%r14, %temp}, %fd100;
	}
	{
	.reg .b32 %temp; 
	mov.b64 	{%temp, %r15}, %fd100;
	}
	shl.b32 	%r33, %r13, 20;
	add.s32 	%r34, %r33, %r15;
	mov.b64 	%fd108, {%r14, %r34};
	{
	.reg .b32 %temp; 
	mov.b64 	{%temp, %r35}, %fd4;
	}
	mov.b32 	%f2, %r35;
	abs.f32 	%f1, %f2;
	setp.lt.f32 	%p4, %f1, 0f4086232B;
	@%p4 bra 	$L__BB2_7;
	setp.lt.f64 	%p5, %fd4, 0d0000000000000000;
	add.f64 	%fd101, %fd4, 0d7FF0000000000000;
	selp.f64 	%fd108, 0d0000000000000000, %fd101, %p5;
	setp.geu.f32 	%p6, %f1, 0f40874800;
	@%p6 bra 	$L__BB2_7;
	shr.u32 	%r36, %r13, 31;
	add.s32 	%r37, %r13, %r36;
	shr.s32 	%r38, %r37, 1;
	shl.b32 	%r39, %r38, 20;
	add.s32 	%r40, %r15, %r39;
	mov.b64 	%fd102, {%r14, %r40};
	sub.s32 	%r41, %r13, %r38;
	shl.b32 	%r42, %r41, 20;
	add.s32 	%r43, %r42, 1072693248;
	mov.b32 	%r44, 0;
	mov.b64 	%fd103, {%r44, %r43};
	mul.f64 	%fd108, %fd103, %fd102;
$L__BB2_7:
	abs.f64 	%fd104, %fd108;
	setp.eq.f64 	%p7, %fd104, 0d7FF0000000000000;
	fma.rn.f64 	%fd105, %fd108, %fd5, %fd108;
	selp.f64 	%fd106, %fd108, %fd105, %p7;
	st.param.f64 	[func_retval0], %fd106;
	ret;

}


// ===== COMPILED SASS (sm_100) =====

	.target	sm_100

	.elftype	@"ET_EXEC"


//--------------------- .note.nv.tkinfo           --------------------------
	.section	.note.nv.tkinfo,"",@"SHT_NOTE"
	.sectionflags	@"SHF_NOTE_NV_TKINFO"
	.tkinfo
        /*0018*/ 	.word	0x00000002
        /*0030*/ 	.string	""
        /*0030*/ 	.string	"ptxas"
        /*0030*/ 	.string	"Cuda compilation tools, release 13.0, V13.0.88"
        /*0030*/ 	.string	"Build cuda_13.0.r13.0/compiler.36424714_0"
        /*0030*/ 	.string	"-arch sm_100 -m 64 "



//--------------------- .note.nv.cuinfo           --------------------------
	.section	.note.nv.cuinfo,"",@"SHT_NOTE"
	.sectionflags	@"SHF_NOTE_NV_CUINFO"
        /*0018*/ 	.short	0x0002
        /*001a*/ 	.short	0x0064
        /*001c*/ 	.short	0x0082
	.zero		2


//--------------------- .nv.info                  --------------------------
	.section	.nv.info,"",@"SHT_CUDA_INFO"
	.align	4


	//----- nvinfo : EIATTR_REGCOUNT
	.align		4
        /*0000*/ 	.byte	0x04, 0x2f
        /*0002*/ 	.short	(.L_3 - .L_2)
	.align		4
.L_2:
        /*0004*/ 	.word	index@(_Z11mikkola_gpuPKdS0_Pd)
        /*0008*/ 	.word	0x00000026


	//----- nvinfo : EIATTR_FRAME_SIZE
	.align		4
.L_3:
        /*000c*/ 	.byte	0x04, 0x11
        /*000e*/ 	.short	(.L_5 - .L_4)
	.align		4
.L_4:
        /*0010*/ 	.word	index@($_Z11mikkola_gpuPKdS0_Pd$__internal_trig_reduction_slowpathd)
        /*0014*/ 	.word	0x00000028


	//----- nvinfo : EIATTR_FRAME_SIZE
	.align		4
.L_5:
        /*0018*/ 	.byte	0x04, 0x11
        /*001a*/ 	.short	(.L_7 - .L_6)
	.align		4
.L_6:
        /*001c*/ 	.word	index@($_Z11mikkola_gpuPKdS0_Pd$__internal_accurate_pow)
        /*0020*/ 	.word	0x00000028


	//----- nvinfo : EIATTR_FRAME_SIZE
	.align		4
.L_7:
        /*0024*/ 	.byte	0x04, 0x11
        /*0026*/ 	.short	(.L_9 - .L_8)
	.align		4
.L_8:
        /*0028*/ 	.word	index@($__internal_1_$__cuda_sm20_dsqrt_rn_f64_mediumpath_v1)
        /*002c*/ 	.word	0x00000028


	//----- nvinfo : EIATTR_FRAME_SIZE
	.align		4
.L_9:
        /*0030*/ 	.byte	0x04, 0x11
        /*0032*/ 	.short	(.L_11 - .L_10)
	.align		4
.L_10:
        /*0034*/ 	.word	index@($__internal_0_$__cuda_sm20_div_rn_f64_full)
        /*0038*/ 	.word	0x00000028


	//----- nvinfo : EIATTR_FRAME_SIZE
	.align		4
.L_11:
        /*003c*/ 	.byte	0x04, 0x11
        /*003e*/ 	.short	(.L_13 - .L_12)
	.align		4
.L_12:
        /*0040*/ 	.word	index@(_Z11mikkola_gpuPKdS0_Pd)
        /*0044*/ 	.word	0x00000028


	//----- nvinfo : EIATTR_MIN_STACK_SIZE
	.align		4
.L_13:
        /*0048*/ 	.byte	0x04, 0x12
        /*004a*/ 	.short	(.L_15 - .L_14)
	.align		4
.L_14:
        /*004c*/ 	.word	index@(_Z11mikkola_gpuPKdS0_Pd)
        /*0050*/ 	.word	0x00000028
.L_15:


//--------------------- .nv.compat                --------------------------
	.section	.nv.compat,"",@"SHT_CUDA_COMPAT_INFO"
	.align	4
        /*0000*/ 	.byte	0x02, 0x09, 0x00, 0x00, 0x02, 0x02, 0x01, 0x00, 0x02, 0x05, 0x05, 0x00, 0x03, 0x07, 0x01, 0x01
        /*0010*/ 	.byte	0x02, 0x03, 0x00, 0x00, 0x02, 0x06, 0x01, 0x00, 0x04, 0x0b, 0x08, 0x00, 0x01, 0x00, 0x00, 0x00
        /*0020*/ 	.byte	0x00, 0x00, 0x00, 0x00


//--------------------- .nv.info._Z11mikkola_gpuPKdS0_Pd --------------------------
	.section	.nv.info._Z11mikkola_gpuPKdS0_Pd,"",@"SHT_CUDA_INFO"
	.sectionflags	@""
	.align	4


	//----- nvinfo : EIATTR_CUDA_API_VERSION
	.align		4
        /*0000*/ 	.byte	0x04, 0x37
        /*0002*/ 	.short	(.L_17 - .L_16)
.L_16:
        /*0004*/ 	.word	0x00000082


	//----- nvinfo : EIATTR_KPARAM_INFO
	.align		4
.L_17:
        /*0008*/ 	.byte	0x04, 0x17
        /*000a*/ 	.short	(.L_19 - .L_18)
.L_18:
        /*000c*/ 	.word	0x00000000
        /*0010*/ 	.short	0x0002
        /*0012*/ 	.short	0x0010
        /*0014*/ 	.byte	0x00, 0xf5, 0x21, 0x00


	//----- nvinfo : EIATTR_KPARAM_INFO
	.align		4
.L_19:
        /*0018*/ 	.byte	0x04, 0x17
        /*001a*/ 	.short	(.L_21 - .L_20)
.L_20:
        /*001c*/ 	.word	0x00000000
        /*0020*/ 	.short	0x0001
        /*0022*/ 	.short	0x0008
        /*0024*/ 	.byte	0x00, 0xf5, 0x21, 0x00


	//----- nvinfo : EIATTR_KPARAM_INFO
	.align		4
.L_21:
        /*0028*/ 	.byte	0x04, 0x17
        /*002a*/ 	.short	(.L_23 - .L_22)
.L_22:
        /*002c*/ 	.word	0x00000000
        /*0030*/ 	.short	0x0000
        /*0032*/ 	.short	0x0000
        /*0034*/ 	.byte	0x00, 0xf5, 0x21, 0x00


	//----- nvinfo : EIATTR_SPARSE_MMA_MASK
	.align		4
.L_23:
        /*0038*/ 	.byte	0x03, 0x50
        /*003a*/ 	.short	0x0000


	//----- nvinfo : EIATTR_MAXREG_COUNT
	.align		4
        /*003c*/ 	.byte	0x03, 0x1b
        /*003e*/ 	.short	0x00ff


	//----- nvinfo : EIATTR_MERCURY_ISA_VERSION
	.align		4
        /*0040*/ 	.byte	0x03, 0x5f
        /*0042*/ 	.short	0x0101


	//----- nvinfo : EIATTR_VRC_CTA_INIT_COUNT
	.align		4
        /*0044*/ 	.byte	0x02, 0x4a
	.zero		1
	.zero		1


	//----- nvinfo : EIATTR_EXIT_INSTR_OFFSETS
	.align		4
        /*0048*/ 	.byte	0x04, 0x1c
        /*004a*/ 	.short	(.L_25 - .L_24)


	//   ....[0]....
.L_24:
        /*004c*/ 	.word	0x00001a70


	//----- nvinfo : EIATTR_CRS_STACK_SIZE
	.align		4
.L_25:
        /*0050*/ 	.byte	0x04, 0x1e
        /*0052*/ 	.short	(.L_27 - .L_26)
.L_26:
        /*0054*/ 	.word	0x00000000


	//----- nvinfo : EIATTR_CBANK_PARAM_SIZE
	.align		4
.L_27:
        /*0058*/ 	.byte	0x03, 0x19
        /*005a*/ 	.short	0x0018


	//----- nvinfo : EIATTR_PARAM_CBANK
	.align		4
        /*005c*/ 	.byte	0x04, 0x0a
        /*005e*/ 	.short	(.L_29 - .L_28)
	.align		4
.L_28:
        /*0060*/ 	.word	index@(.nv.constant0._Z11mikkola_gpuPKdS0_Pd)
        /*0064*/ 	.short	0x0380
        /*0066*/ 	.short	0x0018


	//----- nvinfo : EIATTR_SW_WAR
	.align		4
.L_29:
        /*0068*/ 	.byte	0x04, 0x36
        /*006a*/ 	.short	(.L_31 - .L_30)
.L_30:
        /*006c*/ 	.word	0x00000008
.L_31:


//--------------------- .nv.callgraph             --------------------------
	.section	.nv.callgraph,"",@"SHT_CUDA_CALLGRAPH"
	.align	4
	.sectionentsize	8
	.align		4
        /*0000*/ 	.word	0x00000000
	.align		4
        /*0004*/ 	.word	0xffffffff
	.align		4
        /*0008*/ 	.word	0x00000000
	.align		4
        /*000c*/ 	.word	0xfffffffe
	.align		4
        /*0010*/ 	.word	0x00000000
	.align		4
        /*0014*/ 	.word	0xfffffffd
	.align		4
        /*0018*/ 	.word	0x00000000
	.align		4
        /*001c*/ 	.word	0xfffffffc


//--------------------- .nv.constant4             --------------------------
	.section	.nv.constant4,"a",@progbits
	.align	8
	.align		8
.nv.constant4:
        /*0000*/ 	.dword	__cudart_i2opi_d
	.align		8
        /*0008*/ 	.dword	__cudart_sin_cos_coeffs


//--------------------- .text._Z11mikkola_gpuPKdS0_Pd --------------------------
	.section	.text._Z11mikkola_gpuPKdS0_Pd,"ax",@progbits
	.align	128
        .global         _Z11mikkola_gpuPKdS0_Pd
        .type           _Z11mikkola_gpuPKdS0_Pd,@function
        .size           _Z11mikkola_gpuPKdS0_Pd,(.L_x_53 - _Z11mikkola_gpuPKdS0_Pd)
        .other          _Z11mikkola_gpuPKdS0_Pd,@"STO_CUDA_ENTRY STV_DEFAULT"
_Z11mikkola_gpuPKdS0_Pd:
.text._Z11mikkola_gpuPKdS0_Pd:
[----:B------:R-:W0:Y:S01]  /*0000*/  LDC R1, c[0x0][0x37c] ;  /* 0x0000df00ff017b82 */ /* 0x000e220000000800 */
[----:B------:R-:W1:Y:S07]  /*0010*/  S2R R16, SR_TID.X ;  /* 0x0000000000107919 */ /* 0x000e6e0000002100 */
[----:B------:R-:W1:Y:S01]  /*0020*/  S2UR UR6, SR_CTAID.X ;  /* 0x00000000000679c3 */ /* 0x000e620000002500 */
[----:B------:R-:W2:Y:S01]  /*0030*/  LDCU.64 UR4, c[0x0][0x358] ;  /* 0x00006b00ff0477ac */ /* 0x000ea20008000a00 */
[----:B0-----:R-:W-:-:S06]  /*0040*/  VIADD R1, R1, 0xffffffd8 ;  /* 0xffffffd801017836 */ /* 0x001fcc0000000000 */
[----:B------:R-:W1:Y:S08]  /*0050*/  LDC R3, c[0x0][0x360] ;  /* 0x0000d800ff037b82 */ /* 0x000e700000000800 */
[----:B------:R-:W0:Y:S01]  /*0060*/  LDC.64 R10, c[0x0][0x388] ;  /* 0x0000e200ff0a7b82 */ /* 0x000e220000000a00 */
[----:B-1----:R-:W-:-:S04]  /*0070*/  IMAD R16, R3, UR6, R16 ;  /* 0x0000000603107c24 */ /* 0x002fc8000f8e0210 */
[----:B0-----:R-:W-:-:S05]  /*0080*/  IMAD.WIDE R10, R16, 0x8, R10 ;  /* 0x00000008100a7825 */ /* 0x001fca00078e020a */
[----:B--2---:R-:W2:Y:S01]  /*0090*/  LDG.E.64 R28, desc[UR4][R10.64] ;  /* 0x000000040a1c7981 */ /* 0x004ea2000c1e1b00 */
[----:B------:R-:W-:Y:S01]  /*00a0*/  IMAD.MOV.U32 R12, RZ, RZ, 0x0 ;  /* 0x00000000ff0c7424 */ /* 0x000fe200078e00ff */
[----:B------:R-:W-:Y:S01]  /*00b0*/  BSSY.RECONVERGENT B0, `(.L_x_0) ;  /* 0x0000018000007945 */ /* 0x000fe20003800200 */
[----:B------:R-:W-:Y:S02]  /*00c0*/  IMAD.MOV.U32 R13, RZ, RZ, 0x40100000 ;  /* 0x40100000ff0d7424 */ /* 0x000fe400078e00ff */
[----:B------:R-:W-:-:S04]  /*00d0*/  IMAD.MOV.U32 R2, RZ, RZ, 0x1 ;  /* 0x00000001ff027424 */ /* 0x000fc800078e00ff */
[C---:B--2---:R-:W-:Y:S02]  /*00e0*/  DFMA R12, R28.reuse, R12, 0.5 ;  /* 0x3fe000001c0c742b */ /* 0x044fe4000000000c */
[----:B------:R-:W-:-:S04]  /*00f0*/  DADD R24, -R28, 1 ;  /* 0x3ff000001c187429 */ /* 0x000fc80000000100 */
[----:B------:R-:W0:Y:S06]  /*0100*/  MUFU.RCP64H R3, R13 ;  /* 0x0000000d00037308 */ /* 0x000e2c0000001800 */
[----:B------:R-:W-:Y:S01]  /*0110*/  FSETP.GEU.AND P1, PT, |R25|, 6.5827683646048100446e-37, PT ;  /* 0x036000001900780b */ /* 0x000fe20003f2e200 */
[----:B0-----:R-:W-:-:S08]  /*0120*/  DFMA R4, -R12, R2, 1 ;  /* 0x3ff000000c04742b */ /* 0x001fd00000000102 */
[----:B------:R-:W-:-:S08]  /*0130*/  DFMA R4, R4, R4, R4 ;  /* 0x000000040404722b */ /* 0x000fd00000000004 */
[----:B------:R-:W-:-:S08]  /*0140*/  DFMA R4, R2, R4, R2 ;  /* 0x000000040204722b */ /* 0x000fd00000000002 */
[----:B------:R-:W-:-:S08]  /*0150*/  DFMA R2, -R12, R4, 1 ;  /* 0x3ff000000c02742b */ /* 0x000fd00000000104 */
[----:B------:R-:W-:-:S08]  /*0160*/  DFMA R2, R4, R2, R4 ;  /* 0x000000020402722b */ /* 0x000fd00000000004 */
[----:B------:R-:W-:-:S08]  /*0170*/  DMUL R14, R24, R2 ;  /* 0x00000002180e7228 */ /* 0x000fd00000000000 */
[----:B------:R-:W-:-:S08]  /*0180*/  DFMA R4, -R12, R14, R24 ;  /* 0x0000000e0c04722b */ /* 0x000fd00000000118 */
[----:B------:R-:W-:-:S10]  /*0190*/  DFMA R14, R2, R4, R14 ;  /* 0x00000004020e722b */ /* 0x000fd4000000000e */
[----:B------:R-:W-:-:S05]  /*01a0*/  FFMA R0, RZ, R13, R15 ;  /* 0x0000000dff007223 */ /* 0x000fca000000000f */
[----:B------:R-:W-:-:S13]  /*01b0*/  FSETP.GT.AND P0, PT, |R0|, 1.469367938527859385e-39, PT ;  /* 0x001000000000780b */ /* 0x000fda0003f04200 */
[----:B------:R-:W-:Y:S05]  /*01c0*/  @P0 BRA P1, `(.L_x_1) ;  /* 0x0000000000180947 */ /* 0x000fea0000800000 */
[----:B------:R-:W-:Y:S01]  /*01d0*/  IMAD.MOV.U32 R22, RZ, RZ, R12 ;  /* 0x000000ffff167224 */ /* 0x000fe200078e000c */
[----:B------:R-:W-:Y:S01]  /*01e0*/  MOV R0, 0x210 ;  /* 0x0000021000007802 */ /* 0x000fe20000000f00 */
[----:B------:R-:W-:-:S07]  /*01f0*/  IMAD.MOV.U32 R23, RZ, RZ, R13 ;  /* 0x000000ffff177224 */ /* 0x000fce00078e000d */
[----:B------:R-:W-:Y:S05]  /*0200*/  CALL.REL.NOINC `($__internal_0_$__cuda_sm20_div_rn_f64_full) ;  /* 0x00000018001c7944 */ /* 0x000fea0003c00000 */
[----:B------:R-:W-:Y:S02]  /*0210*/  IMAD.MOV.U32 R14, RZ, RZ, R30 ;  /* 0x000000ffff0e7224 */ /* 0x000fe400078e001e */
[----:B------:R-:W-:-:S07]  /*0220*/  IMAD.MOV.U32 R15, RZ, RZ, R31 ;  /* 0x000000ffff0f7224 */ /* 0x000fce00078e001f */
.L_x_1:
[----:B------:R-:W-:Y:S05]  /*0230*/  BSYNC.RECONVERGENT B0 ;  /* 0x0000000000007941 */ /* 0x000fea0003800200 */
.L_x_0:
[----:B------:R-:W0:Y:S02]  /*0240*/  LDC.64 R8, c[0x0][0x380] ;  /* 0x0000e000ff087b82 */ /* 0x000e240000000a00 */
[----:B0-----:R-:W-:-:S05]  /*0250*/  IMAD.WIDE R8, R16, 0x8, R8 ;  /* 0x0000000810087825 */ /* 0x001fca00078e0208 */
[----:B------:R-:W2:Y:S01]  /*0260*/  LDG.E.64 R18, desc[UR4][R8.64] ;  /* 0x0000000408127981 */ /* 0x000ea2000c1e1b00 */
[----:B------:R-:W0:Y:S01]  /*0270*/  MUFU.RCP64H R3, R13 ;  /* 0x0000000d00037308 */ /* 0x000e220000001800 */
[----:B------:R-:W-:Y:S01]  /*0280*/  IMAD.MOV.U32 R2, RZ, RZ, 0x1 ;  /* 0x00000001ff027424 */ /* 0x000fe200078e00ff */
[----:B------:R-:W-:Y:S05]  /*0290*/  BSSY.RECONVERGENT B0, `(.L_x_2) ;  /* 0x0000012000007945 */ /* 0x000fea0003800200 */
[----:B0-----:R-:W-:-:S08]  /*02a0*/  DFMA R4, -R12, R2, 1 ;  /* 0x3ff000000c04742b */ /* 0x001fd00000000102 */
[----:B------:R-:W-:-:S08]  /*02b0*/  DFMA R4, R4, R4, R4 ;  /* 0x000000040404722b */ /* 0x000fd00000000004 */
[----:B------:R-:W-:-:S08]  /*02c0*/  DFMA R4, R2, R4, R2 ;  /* 0x000000040204722b */ /* 0x000fd00000000002 */
[----:B------:R-:W-:-:S08]  /*02d0*/  DFMA R2, -R12, R4, 1 ;  /* 0x3ff000000c02742b */ /* 0x000fd00000000104 */
[----:B------:R-:W-:Y:S02]  /*02e0*/  DFMA R4, R4, R2, R4 ;  /* 0x000000020404722b */ /* 0x000fe40000000004 */
[----:B--2---:R-:W-:-:S08]  /*02f0*/  DMUL R24, R18, 0.5 ;  /* 0x3fe0000012187828 */ /* 0x004fd00000000000 */
[----:B------:R-:W-:Y:S02]  /*0300*/  DMUL R30, R4, R24 ;  /* 0x00000018041e7228 */ /* 0x000fe40000000000 */
[----:B------:R-:W-:-:S06]  /*0310*/  FSETP.GEU.AND P1, PT, |R25|, 6.5827683646048100446e-37, PT ;  /* 0x036000001900780b */ /* 0x000fcc0003f2e200 */
        /* <DEDUP_REMOVED lines=9> */
.L_x_3:
[----:B------:R-:W-:Y:S05]  /*03b0*/  BSYNC.RECONVERGENT B0 ;  /* 0x0000000000007941 */ /* 0x000fea0003800200 */
.L_x_2:
[----:B------:R-:W-:Y:S01]  /*03c0*/  DMUL R4, R30, R30 ;  /* 0x0000001e1e047228 */ /* 0x000fe20000000000 */
[----:B------:R-:W-:Y:S01]  /*03d0*/  IMAD.MOV.U32 R12, RZ, RZ, 0x0 ;  /* 0x00000000ff0c7424 */ /* 0x000fe200078e00ff */
[-C--:B------:R-:W-:Y:S01]  /*03e0*/  DMUL R2, R14, R14.reuse ;  /* 0x0000000e0e027228 */ /* 0x080fe20000000000 */
[----:B------:R-:W-:Y:S01]  /*03f0*/  IMAD.MOV.U32 R13, RZ, RZ, 0x3fd80000 ;  /* 0x3fd80000ff0d7424 */ /* 0x000fe200078e00ff */
[----:B------:R-:W-:Y:S06]  /*0400*/  BSSY.RECONVERGENT B0, `(.L_x_4) ;  /* 0x0000012000007945 */ /* 0x000fec0003800200 */
[----:B------:R-:W-:-:S06]  /*0410*/  DFMA R4, R2, R14, R4 ;  /* 0x0000000e0204722b */ /* 0x000fcc0000000004 */
[----:B------:R-:W0:Y:S04]  /*0420*/  MUFU.RSQ64H R3, R5 ;  /* 0x0000000500037308 */ /* 0x000e280000001c00 */
[----:B------:R-:W-:-:S05]  /*0430*/  VIADD R2, R5, 0xfcb00000 ;  /* 0xfcb0000005027836 */ /* 0x000fca0000000000 */
[----:B------:R-:W-:Y:S01]  /*0440*/  ISETP.GE.U32.AND P0, PT, R2, 0x7ca00000, PT ;  /* 0x7ca000000200780c */ /* 0x000fe20003f06070 */
[----:B0-----:R-:W-:-:S08]  /*0450*/  DMUL R6, R2, R2 ;  /* 0x0000000202067228 */ /* 0x001fd00000000000 */
[----:B------:R-:W-:-:S08]  /*0460*/  DFMA R6, R4, -R6, 1 ;  /* 0x3ff000000406742b */ /* 0x000fd00000000806 */
[----:B------:R-:W-:Y:S02]  /*0470*/  DFMA R12, R6, R12, 0.5 ;  /* 0x3fe00000060c742b */ /* 0x000fe4000000000c */
[----:B------:R-:W-:-:S08]  /*0480*/  DMUL R6, R2, R6 ;  /* 0x0000000602067228 */ /* 0x000fd00000000000 */
[----:B------:R-:W-:-:S08]  /*0490*/  DFMA R20, R12, R6, R2 ;  /* 0x000000060c14722b */ /* 0x000fd00000000002 */
[----:B------:R-:W-:Y:S02]  /*04a0*/  DMUL R22, R4, R20 ;  /* 0x0000001404167228 */ /* 0x000fe40000000000 */
[----:B------:R-:W-:Y:S02]  /*04b0*/  VIADD R7, R21, 0xfff00000 ;  /* 0xfff0000015077836 */ /* 0x000fe40000000000 */
[----:B------:R-:W-:-:S04]  /*04c0*/  IMAD.MOV.U32 R6, RZ, RZ, R20 ;  /* 0x000000ffff067224 */ /* 0x000fc800078e0014 */
[----:B------:R-:W-:-:S08]  /*04d0*/  DFMA R24, R22, -R22, R4 ;  /* 0x800000161618722b */ /* 0x000fd00000000004 */
[----:B------:R-:W-:Y:S01]  /*04e0*/  DFMA R12, R24, R6, R22 ;  /* 0x00000006180c722b */ /* 0x000fe20000000016 */
[----:B------:R-:W-:Y:S10]  /*04f0*/  @!P0 BRA `(.L_x_5) ;  /* 0x0000000000088947 */ /* 0x000ff40003800000 */
[----:B------:R-:W-:-:S07]  /*0500*/  MOV R0, 0x520 ;  /* 0x0000052000007802 */ /* 0x000fce0000000f00 */
[----:B------:R-:W-:Y:S05]  /*0510*/  CALL.REL.NOINC `($__internal_1_$__cuda_sm20_dsqrt_rn_f64_mediumpath_v1) ;  /* 0x0000001800c87944 */ /* 0x000fea0003c00000 */
.L_x_5:
[----:B------:R-:W-:Y:S05]  /*0520*/  BSYNC.RECONVERGENT B0 ;  /* 0x0000000000007941 */ /* 0x000fea0003800200 */
.L_x_4:
[----:B------:R-:W-:Y:S01]  /*0530*/  DADD R12, R12, R30 ;  /* 0x000000000c0c7229 */ /* 0x000fe2000000001e */
[----:B------:R-:W-:Y:S07]  /*0540*/  BSSY.RECONVERGENT B0, `(.L_x_6) ;  /* 0x0000010000007945 */ /* 0x000fee0003800200 */
[----:B------:R-:W-:-:S14]  /*0550*/  DSETP.NEU.AND P0, PT, R12, RZ, PT ;  /* 0x000000ff0c00722a */ /* 0x000fdc0003f0d000 */
[----:B------:R-:W-:Y:S01]  /*0560*/  @!P0 CS2R R2, SRZ ;  /* 0x0000000000028805 */ /* 0x000fe2000001ff00 */
[----:B------:R-:W-:Y:S06]  /*0570*/  @!P0 BRA `(.L_x_7) ;  /* 0x0000000000308947 */ /* 0x000fec0003800000 */
[----:B------:R-:W-:Y:S01]  /*0580*/  DADD R2, -RZ, |R12| ;  /* 0x00000000ff027229 */ /* 0x000fe2000000050c */
[----:B------:R-:W-:Y:S01]  /*0590*/  BSSY.RECONVERGENT B1, `(.L_x_8) ;  /* 0x0000008000017945 */ /* 0x000fe20003800200 */
[----:B------:R-:W-:-:S08]  /*05a0*/  MOV R0, 0x610 ;  /* 0x0000061000007802 */ /* 0x000fd00000000f00 */
[----:B------:R-:W-:Y:S01]  /*05b0*/  ISETP.GE.AND P0, PT, R3, RZ, PT ;  /* 0x000000ff0300720c */ /* 0x000fe20003f06270 */
[----:B------:R-:W-:Y:S02]  /*05c0*/  IMAD.MOV.U32 R20, RZ, RZ, R2 ;  /* 0x000000ffff147224 */ /* 0x000fe400078e0002 */
[----:B------:R-:W-:Y:S02]  /*05d0*/  IMAD.MOV.U32 R17, RZ, RZ, R3 ;  /* 0x000000ffff117224 */ /* 0x000fe400078e0003 */
[----:B------:R-:W-:Y:S02]  /*05e0*/  IMAD.MOV.U32 R2, RZ, RZ, 0x55555555 ;  /* 0x55555555ff027424 */ /* 0x000fe400078e00ff */
[----:B------:R-:W-:-:S07]  /*05f0*/  IMAD.MOV.U32 R3, RZ, RZ, 0x3fd55555 ;  /* 0x3fd55555ff037424 */ /* 0x000fce00078e00ff */
[----:B------:R-:W-:Y:S05]  /*0600*/  CALL.REL.NOINC `($_Z11mikkola_gpuPKdS0_Pd$__internal_accurate_pow) ;  /* 0x0000001c00407944 */ /* 0x000fea0003c00000 */
[----:B------:R-:W-:Y:S05]  /*0610*/  BSYNC.RECONVERGENT B1 ;  /* 0x0000000000017941 */ /* 0x000fea0003800200 */
.L_x_8:
[----:B------:R-:W-:Y:S02]  /*0620*/  FSEL R2, R2, RZ, P0 ;  /* 0x000000ff02027208 */ /* 0x000fe40000000000 */
[----:B------:R-:W-:-:S07]  /*0630*/  FSEL R3, R3, -QNAN , P0 ;  /* 0xfff8000003037808 */ /* 0x000fce0000000000 */
.L_x_7:
[----:B------:R-:W-:Y:S05]  /*0640*/  BSYNC.RECONVERGENT B0 ;  /* 0x0000000000007941 */ /* 0x000fea0003800200 */
.L_x_6:
[----:B------:R-:W-:Y:S01]  /*0650*/  UMOV UR6, 0x55555555 ;  /* 0x5555555500067882 */ /* 0x000fe20000000000 */
[----:B------:R-:W-:Y:S01]  /*0660*/  UMOV UR7, 0x3fd55555 ;  /* 0x3fd5555500077882 */ /* 0x000fe20000000000 */
[----:B------:R-:W-:Y:S01]  /*0670*/  BSSY.RECONVERGENT B0, `(.L_x_9) ;  /* 0x000000c000007945 */ /* 0x000fe20003800200 */
[C---:B------:R-:W-:Y:S02]  /*0680*/  DADD R4, |R12|.reuse, UR6 ;  /* 0x000000060c047e29 */ /* 0x040fe40008000200 */
[----:B------:R-:W-:-:S08]  /*0690*/  DSETP.NEU.AND P1, PT, |R12|, 1, PT ;  /* 0x3ff000000c00742a */ /* 0x000fd00003f2d200 */
[----:B------:R-:W-:-:S04]  /*06a0*/  LOP3.LUT R4, R5, 0x7ff00000, RZ, 0xc0, !PT ;  /* 0x7ff0000005047812 */ /* 0x000fc800078ec0ff */
[----:B------:R-:W-:-:S13]  /*06b0*/  ISETP.NE.AND P0, PT, R4, 0x7ff00000, PT ;  /* 0x7ff000000400780c */ /* 0x000fda0003f05270 */
[----:B------:R-:W-:Y:S05]  /*06c0*/  @P0 BRA `(.L_x_10) ;  /* 0x0000000000180947 */ /* 0x000fea0003800000 */
[----:B------:R-:W-:-:S14]  /*06d0*/  DSETP.NAN.AND P0, PT, R12, R12, PT ;  /* 0x0000000c0c00722a */ /* 0x000fdc0003f08000 */
[----:B------:R-:W-:Y:S01]  /*06e0*/  @P0 DADD R2, |R12|, UR6 ;  /* 0x000000060c020e29 */ /* 0x000fe20008000200 */
[----:B------:R-:W-:Y:S10]  /*06f0*/  @P0 BRA `(.L_x_10) ;  /* 0x00000000000c0947 */ /* 0x000ff40003800000 */
[----:B------:R-:W-:-:S14]  /*0700*/  DSETP.NEU.AND P0, PT, |R12|, +INF , PT ;  /* 0x7ff000000c00742a */ /* 0x000fdc0003f0d200 */
[----:B------:R-:W-:Y:S02]  /*0710*/  @!P0 IMAD.MOV.U32 R2, RZ, RZ, 0x0 ;  /* 0x00000000ff028424 */ /* 0x000fe400078e00ff */
[----:B------:R-:W-:-:S07]  /*0720*/  @!P0 IMAD.MOV.U32 R3, RZ, RZ, 0x7ff00000 ;  /* 0x7ff00000ff038424 */ /* 0x000fce00078e00ff */
.L_x_10:
[----:B------:R-:W-:Y:S05]  /*0730*/  BSYNC.RECONVERGENT B0 ;  /* 0x0000000000007941 */ /* 0x000fea0003800200 */
.L_x_9:
[----:B------:R-:W-:Y:S01]  /*0740*/  FSEL R13, R3, 1.875, P1 ;  /* 0x3ff00000030d7808 */ /* 0x000fe20000800000 */
[----:B------:R-:W-:Y:S01]  /*0750*/  BSSY.RECONVERGENT B0, `(.L_x_11) ;  /* 0x0000016000007945 */ /* 0x000fe20003800200 */
[----:B------:R-:W-:Y:S01]  /*0760*/  FSEL R12, R2, RZ, P1 ;  /* 0x000000ff020c7208 */ /* 0x000fe20000800000 */
[----:B------:R-:W-:Y:S01]  /*0770*/  IMAD.MOV.U32 R2, RZ, RZ, 0x1 ;  /* 0x00000001ff027424 */ /* 0x000fe200078e00ff */
[----:B------:R-:W0:Y:S01]  /*0780*/  MUFU.RCP64H R3, R13 ;  /* 0x0000000d00037308 */ /* 0x000e220000001800 */
[----:B------:R-:W-:-:S04]  /*0790*/  FSETP.GEU.AND P1, PT, |R15|, 6.5827683646048100446e-37, PT ;  /* 0x036000000f00780b */ /* 0x000fc80003f2e200 */
        /* <DEDUP_REMOVED lines=13> */
[----:B------:R-:W-:Y:S02]  /*0870*/  IMAD.MOV.U32 R25, RZ, RZ, R15 ;  /* 0x000000ffff197224 */ /* 0x000fe400078e000f */
[----:B------:R-:W-:Y:S02]  /*0880*/  IMAD.MOV.U32 R22, RZ, RZ, R12 ;  /* 0x000000ffff167224 */ /* 0x000fe400078e000c */
[----:B------:R-:W-:-:S07]  /*0890*/  IMAD.MOV.U32 R23, RZ, RZ, R13 ;  /* 0x000000ffff177224 */ /* 0x000fce00078e000d */
[----:B------:R-:W-:Y:S05]  /*08a0*/  CALL.REL.NOINC `($__internal_0_$__cuda_sm20_div_rn_f64_full) ;  /* 0x0000001000747944 */ /* 0x000fea0003c00000 */
.L_x_12:
[----:B------:R-:W-:Y:S05]  /*08b0*/  BSYNC.RECONVERGENT B0 ;  /* 0x0000000000007941 */ /* 0x000fea0003800200 */
.L_x_11:
[----:B------:R-:W-:Y:S01]  /*08c0*/  DADD R12, R12, -R30 ;  /* 0x000000000c0c7229 */ /* 0x000fe2000000081e */
[----:B------:R-:W-:Y:S01]  /*08d0*/  BSSY.RECONVERGENT B0, `(.L_x_13) ;  /* 0x0000008000007945 */ /* 0x000fe20003800200 */
[----:B------:R-:W-:Y:S01]  /*08e0*/  IMAD.MOV.U32 R2, RZ, RZ, RZ ;  /* 0x000000ffff027224 */ /* 0x000fe200078e00ff */
[----:B------:R-:W-:Y:S01]  /*08f0*/  MOV R0, 0x950 ;  /* 0x0000095000007802 */ /* 0x000fe20000000f00 */
[----:B------:R-:W-:-:S04]  /*0900*/  IMAD.MOV.U32 R3, RZ, RZ, 0x40140000 ;  /* 0x40140000ff037424 */ /* 0x000fc800078e00ff */
[----:B------:R-:W-:-:S10]  /*0910*/  DADD R4, -RZ, |R12| ;  /* 0x00000000ff047229 */ /* 0x000fd4000000050c */
[----:B------:R-:W-:Y:S02]  /*0920*/  IMAD.MOV.U32 R20, RZ, RZ, R4 ;  /* 0x000000ffff147224 */ /* 0x000fe400078e0004 */
[----:B------:R-:W-:-:S07]  /*0930*/  IMAD.MOV.U32 R17, RZ, RZ, R5 ;  /* 0x000000ffff117224 */ /* 0x000fce00078e0005 */
[----:B------:R-:W-:Y:S05]  /*0940*/  CALL.REL.NOINC `($_Z11mikkola_gpuPKdS0_Pd$__internal_accurate_pow) ;  /* 0x0000001800707944 */ /* 0x000fea0003c00000 */
[----:B------:R-:W-:Y:S05]  /*0950*/  BSYNC.RECONVERGENT B0 ;  /* 0x0000000000007941 */ /* 0x000fea0003800200 */
.L_x_13:
[----:B------:R-:W-:Y:S01]  /*0960*/  DADD R22, R28, 1 ;  /* 0x3ff000001c167429 */ /* 0x000fe20000000000 */
[----:B------:R-:W-:Y:S01]  /*0970*/  IMAD.MOV.U32 R6, RZ, RZ, 0x1 ;  /* 0x00000001ff067424 */ /* 0x000fe200078e00ff */
[C---:B------:R-:W-:Y:S01]  /*0980*/  DADD R4, R12.reuse, 5 ;  /* 0x401400000c047429 */ /* 0x040fe20000000000 */
[----:B------:R-:W-:Y:S01]  /*0990*/  ISETP.GE.AND P0, PT, R13, RZ, PT ;  /* 0x000000ff0d00720c */ /* 0x000fe20003f06270 */
[----:B------:R-:W-:Y:S01]  /*09a0*/  DSETP.NEU.AND P1, PT, R12, RZ, PT ;  /* 0x000000ff0c00722a */ /* 0x000fe20003f2d000 */
[----:B------:R-:W-:Y:S01]  /*09b0*/  BSSY.RECONVERGENT B0, `(.L_x_14) ;  /* 0x0000014000007945 */ /* 0x000fe20003800200 */
[----:B------:R-:W0:Y:S01]  /*09c0*/  MUFU.RCP64H R7, R23 ;  /* 0x0000001700077308 */ /* 0x000e220000001800 */
[----:B------:R-:W-:-:S05]  /*09d0*/  DADD R20, -RZ, -R2 ;  /* 0x00000000ff147229 */ /* 0x000fca0000000902 */
[----:B------:R-:W-:-:S04]  /*09e0*/  LOP3.LUT R4, R5, 0x7ff00000, RZ, 0xc0, !PT ;  /* 0x7ff0000005047812 */ /* 0x000fc800078ec0ff */
[----:B------:R-:W-:Y:S02]  /*09f0*/  ISETP.NE.AND P2, PT, R4, 0x7ff00000, PT ;  /* 0x7ff000000400780c */ /* 0x000fe40003f45270 */
[----:B------:R-:W-:Y:S01]  /*0a00*/  FSEL R2, R20, R2, !P0 ;  /* 0x0000000214027208 */ /* 0x000fe20004000000 */
[----:B------:R-:W-:Y:S01]  /*0a10*/  @!P1 IMAD.MOV.U32 R2, RZ, RZ, RZ ;  /* 0x000000ffff029224 */ /* 0x000fe200078e00ff */
[----:B------:R-:W-:Y:S01]  /*0a20*/  FSEL R3, R21, R3, !P0 ;  /* 0x0000000315037208 */ /* 0x000fe20004000000 */
[----:B------:R-:W-:Y:S01]  /*0a30*/  @!P1 IMAD.MOV.U32 R3, RZ, RZ, R13 ;  /* 0x000000ffff039224 */ /* 0x000fe200078e000d */
[----:B0-----:R-:W-:-:S08]  /*0a40*/  DFMA R14, -R22, R6, 1 ;  /* 0x3ff00000160e742b */ /* 0x001fd00000000106 */
[----:B------:R-:W-:-:S08]  /*0a50*/  DFMA R14, R14, R14, R14 ;  /* 0x0000000e0e0e722b */ /* 0x000fd0000000000e */
[----:B------:R-:W-:Y:S01]  /*0a60*/  DFMA R14, R6, R14, R6 ;  /* 0x0000000e060e722b */ /* 0x000fe20000000006 */
[----:B------:R-:W-:Y:S10]  /*0a70*/  @P2 BRA `(.L_x_15) ;  /* 0x00000000001c2947 */ /* 0x000ff40003800000 */
[----:B------:R-:W-:-:S14]  /*0a80*/  DSETP.NAN.AND P1, PT, R12, R12, PT ;  /* 0x0000000c0c00722a */ /* 0x000fdc0003f28000 */
[----:B------:R-:W-:Y:S01]  /*0a90*/  @P1 DADD R2, R12, 5 ;  /* 0x401400000c021429 */ /* 0x000fe20000000000 */
[----:B------:R-:W-:Y:S10]  /*0aa0*/  @P1 BRA `(.L_x_15) ;  /* 0x0000000000101947 */ /* 0x000ff40003800000 */
[----:B------:R-:W-:-:S14]  /*0ab0*/  DSETP.NEU.AND P1, PT, |R12|, +INF , PT ;  /* 0x7ff000000c00742a */ /* 0x000fdc0003f2d200 */
[----:B------:R-:W-:Y:S02]  /*0ac0*/  @!P1 IMAD.MOV.U32 R0, RZ, RZ, -0x100000 ;  /* 0xfff00000ff009424 */ /* 0x000fe400078e00ff */
[----:B------:R-:W-:-:S03]  /*0ad0*/  @!P1 IMAD.MOV.U32 R2, RZ, RZ, RZ ;  /* 0x000000ffff029224 */ /* 0x000fc600078e00ff */
[----:B------:R-:W-:-:S07]  /*0ae0*/  @!P1 SEL R3, R0, 0x7ff00000, !P0 ;  /* 0x7ff0000000039807 */ /* 0x000fce0004000000 */
.L_x_15:
[----:B------:R-:W-:Y:S05]  /*0af0*/  BSYNC.RECONVERGENT B0 ;  /* 0x0000000000007941 */ /* 0x000fea0003800200 */
.L_x_14:
[----:B------:R-:W-:Y:S01]  /*0b00*/  UMOV UR6, 0xd916872b ;  /* 0xd916872b00067882 */ /* 0x000fe20000000000 */
[----:B------:R-:W-:Y:S01]  /*0b10*/  UMOV UR7, 0x3fb3f7ce ;  /* 0x3fb3f7ce00077882 */ /* 0x000fe20000000000 */
[----:B------:R-:W-:Y:S01]  /*0b20*/  DFMA R4, -R22, R14, 1 ;  /* 0x3ff000001604742b */ /* 0x000fe2000000010e */
[----:B------:R-:W-:Y:S01]  /*0b30*/  BSSY.RECONVERGENT B0, `(.L_x_16) ;  /* 0x000000f000007945 */ /* 0x000fe20003800200 */
[----:B------:R-:W-:Y:S02]  /*0b40*/  DMUL R2, R2, UR6 ;  /* 0x0000000602027c28 */ /* 0x000fe40008000000 */
[----:B------:R-:W-:-:S04]  /*0b50*/  DSETP.NEU.AND P0, PT, R12, 1, PT ;  /* 0x3ff000000c00742a */ /* 0x000fc80003f0d000 */
[----:B------:R-:W-:-:S04]  /*0b60*/  DFMA R4, R14, R4, R14 ;  /* 0x000000040e04722b */ /* 0x000fc8000000000e */
[----:B------:R-:W-:Y:S02]  /*0b70*/  FSEL R24, R2, -2.64811657874636800000e+15, P0 ;  /* 0xd916872b02187808 */ /* 0x000fe40000000000 */
[----:B------:R-:W-:-:S04]  /*0b80*/  FSEL R25, R3, 1.4059998989105224609, P0 ;  /* 0x3fb3f7ce03197808 */ /* 0x000fc80000000000 */
[----:B------:R-:W-:Y:S02]  /*0b90*/  FSETP.GEU.AND P1, PT, |R25|, 6.5827683646048100446e-37, PT ;  /* 0x036000001900780b */ /* 0x000fe40003f2e200 */
[----:B------:R-:W-:-:S08]  /*0ba0*/  DMUL R30, R4, R24 ;  /* 0x00000018041e7228 */ /* 0x000fd00000000000 */
[----:B------:R-:W-:-:S08]  /*0bb0*/  DFMA R2, -R22, R30, R24 ;  /* 0x0000001e1602722b */ /* 0x000fd00000000118 */
[----:B------:R-:W-:-:S10]  /*0bc0*/  DFMA R30, R4, R2, R30 ;  /* 0x00000002041e722b */ /* 0x000fd4000000001e */
[----:B------:R-:W-:-:S05]  /*0bd0*/  FFMA R0, RZ, R23, R31 ;  /* 0x00000017ff007223 */ /* 0x000fca000000001f */
[----:B------:R-:W-:-:S13]  /*0be0*/  FSETP.GT.AND P0, PT, |R0|, 1.469367938527859385e-39, PT ;  /* 0x001000000000780b */ /* 0x000fda0003f04200 */
[----:B------:R-:W-:Y:S05]  /*0bf0*/  @P0 BRA P1, `(.L_x_17) ;  /* 0x0000000000080947 */ /* 0x000fea0000800000 */
[----:B------:R-:W-:-:S07]  /*0c00*/  MOV R0, 0xc20 ;  /* 0x00000c2000007802 */ /* 0x000fce0000000f00 */
[----:B------:R-:W-:Y:S05]  /*0c10*/  CALL.REL.NOINC `($__internal_0_$__cuda_sm20_div_rn_f64_full) ;  /* 0x0000000c00987944 */ /* 0x000fea0003c00000 */
.L_x_17:
[----:B------:R-:W-:Y:S05]  /*0c20*/  BSYNC.RECONVERGENT B0 ;  /* 0x0000000000007941 */ /* 0x000fea0003800200 */
.L_x_16:
[----:B------:R-:W-:Y:S01]  /*0c30*/  DADD R12, R12, -R30 ;  /* 0x000000000c0c7229 */ /* 0x000fe2000000081e */
[----:B------:R-:W0:Y:S01]  /*0c40*/  LDC.64 R4, c[0x0][0x390] ;  /* 0x0000e400ff047b82 */ /* 0x000e220000000a00 */
[----:B------:R-:W-:Y:S06]  /*0c50*/  BSSY.RECONVERGENT B0, `(.L_x_18) ;  /* 0x0000020000007945 */ /* 0x000fec0003800200 */
[----:B------:R-:W-:-:S08]  /*0c60*/  DMUL R2, R12, R12 ;  /* 0x0000000c0c027228 */ /* 0x000fd00000000000 */
[----:B------:R-:W-:-:S08]  /*0c70*/  DMUL R2, R12, R2 ;  /* 0x000000020c027228 */ /* 0x000fd00000000000 */
[----:B------:R-:W-:Y:S01]  /*0c80*/  DMUL R2, R2, -4 ;  /* 0xc010000002027828 */ /* 0x000fe20000000000 */
[----:B0-----:R-:W-:-:S07]  /*0c90*/  IMAD.WIDE R16, R16, 0x8, R4 ;  /* 0x0000000810107825 */ /* 0x001fce00078e0204 */
[----:B------:R-:W-:-:S08]  /*0ca0*/  DFMA R2, R12, 3, R2 ;  /* 0x400800000c02782b */ /* 0x000fd00000000002 */
[----:B------:R-:W-:-:S07]  /*0cb0*/  DFMA R18, R28, R2, R18 ;  /* 0x000000021c12722b */ /* 0x000fce0000000012 */
[----:B------:R0:W-:Y:S01]  /*0cc0*/  STG.E.64 desc[UR4][R16.64], R18 ;  /* 0x0000001210007986 */ /* 0x0001e2000c101b04 */
[----:B------:R-:W-:-:S14]  /*0cd0*/  DSETP.NEU.AND P0, PT, |R18|, +INF , PT ;  /* 0x7ff000001200742a */ /* 0x000fdc0003f0d200 */
[----:B------:R-:W-:Y:S01]  /*0ce0*/  @!P0 DMUL R2, RZ, R18 ;  /* 0x00000012ff028228 */ /* 0x000fe20000000000 */
[----:B------:R-:W-:Y:S01]  /*0cf0*/  @!P0 IMAD.MOV.U32 R0, RZ, RZ, RZ ;  /* 0x000000ffff008224 */ /* 0x000fe200078e00ff */
[----:B0-----:R-:W-:Y:S09]  /*0d00*/  @!P0 BRA `(.L_x_19) ;  /* 0x0000000000508947 */ /* 0x001ff20003800000 */
[----:B------:R-:W-:Y:S01]  /*0d10*/  UMOV UR6, 0x6dc9c883 ;  /* 0x6dc9c88300067882 */ /* 0x000fe20000000000 */
[----:B------:R-:W-:Y:S01]  /*0d20*/  UMOV UR7, 0x3fe45f30 ;  /* 0x3fe45f3000077882 */ /* 0x000fe20000000000 */
[C---:B------:R-:W-:Y:S02]  /*0d30*/  DSETP.GE.AND P0, PT, |R18|.reuse, 2.14748364800000000000e+09, PT ;  /* 0x41e000001200742a */ /* 0x040fe40003f06200 */
[----:B------:R-:W-:Y:S01]  /*0d40*/  DMUL R4, R18, UR6 ;  /* 0x0000000612047c28 */ /* 0x000fe20008000000 */
[----:B------:R-:W-:Y:S01]  /*0d50*/  UMOV UR6, 0x54442d18 ;  /* 0x54442d1800067882 */ /* 0x000fe20000000000 */
[----:B------:R-:W-:-:S04]  /*0d60*/  UMOV UR7, 0x3ff921fb ;  /* 0x3ff921fb00077882 */ /* 0x000fc80000000000 */
[----:B------:R-:W0:Y:S08]  /*0d70*/  F2I.F64 R0, R4 ;  /* 0x0000000400007311 */ /* 0x000e300000301100 */
[----:B0-----:R-:W0:Y:S02]  /*0d80*/  I2F.F64 R2, R0 ;  /* 0x0000000000027312 */ /* 0x001e240000201c00 */
[----:B0-----:R-:W-:Y:S01]  /*0d90*/  DFMA R6, R2, -UR6, R18 ;  /* 0x8000000602067c2b */ /* 0x001fe20008000012 */
[----:B------:R-:W-:Y:S01]  /*0da0*/  UMOV UR6, 0x33145c00 ;  /* 0x33145c0000067882 */ /* 0x000fe20000000000 */
[----:B------:R-:W-:-:S06]  /*0db0*/  UMOV UR7, 0x3c91a626 ;  /* 0x3c91a62600077882 */ /* 0x000fcc0000000000 */
[----:B------:R-:W-:Y:S01]  /*0dc0*/  DFMA R6, R2, -UR6, R6 ;  /* 0x8000000602067c2b */ /* 0x000fe20008000006 */
[----:B------:R-:W-:Y:S01]  /*0dd0*/  UMOV UR6, 0x252049c0 ;  /* 0x252049c000067882 */ /* 0x000fe20000000000 */
[----:B------:R-:W-:-:S06]  /*0de0*/  UMOV UR7, 0x397b839a ;  /* 0x397b839a00077882 */ /* 0x000fcc0000000000 */
[----:B------:R-:W-:Y:S01]  /*0df0*/  DFMA R2, R2, -UR6, R6 ;  /* 0x8000000602027c2b */ /* 0x000fe20008000006 */
[----:B------:R-:W-:Y:S10]  /*0e00*/  @!P0 BRA `(.L_x_19) ;  /* 0x0000000000108947 */ /* 0x000ff40003800000 */
[----:B------:R-:W-:Y:S01]  /*0e10*/  IMAD.MOV.U32 R2, RZ, RZ, R18 ;  /* 0x000000ffff027224 */ /* 0x000fe200078e0012 */
[----:B------:R-:W-:Y:S01]  /*0e20*/  MOV R14, 0xe50 ;  /* 0x00000e50000e7802 */ /* 0x000fe20000000f00 */
[----:B------:R-:W-:-:S07]  /*0e30*/  IMAD.MOV.U32 R20, RZ, RZ, R19 ;  /* 0x000000ffff147224 */ /* 0x000fce00078e0013 */
[----:B------:R-:W-:Y:S05]  /*0e40*/  CALL.REL.NOINC `($_Z11mikkola_gpuPKdS0_Pd$__internal_trig_reduction_slowpathd) ;  /* 0x0000001c00ec7944 */ /* 0x000fea0003c00000 */
.L_x_19:
[----:B------:R-:W-:Y:S05]  /*0e50*/  BSYNC.RECONVERGENT B0 ;  /* 0x0000000000007941 */ /* 0x000fea0003800200 */
.L_x_18:
[----:B------:R-:W0:Y:S01]  /*0e60*/  LDCU.64 UR6, c[0x4][0x8] ;  /* 0x01000100ff0677ac */ /* 0x000e220008000a00 */
[----:B------:R-:W-:-:S05]  /*0e70*/  IMAD.SHL.U32 R4, R0, 0x40, RZ ;  /* 0x0000004000047824 */ /* 0x000fca00078e00ff */
[----:B------:R-:W-:-:S04]  /*0e80*/  LOP3.LUT R4, R4, 0x40, RZ, 0xc0, !PT ;  /* 0x0000004004047812 */ /* 0x000fc800078ec0ff */
[----:B0-----:R-:W-:-:S05]  /*0e90*/  IADD3 R26, P0, PT, R4, UR6, RZ ;  /* 0x00000006041a7c10 */ /* 0x001fca000ff1e0ff */
[----:B------:R-:W-:-:S05]  /*0ea0*/  IMAD.X R27, RZ, RZ, UR7, P0 ;  /* 0x00000007ff1b7e24 */ /* 0x000fca00080e06ff */
[----:B------:R-:W2:Y:S04]  /*0eb0*/  LDG.E.128.CONSTANT R4, desc[UR4][R26.64] ;  /* 0x000000041a047981 */ /* 0x000ea8000c1e9d00 */
[----:B------:R-:W3:Y:S04]  /*0ec0*/  LDG.E.128.CONSTANT R12, desc[UR4][R26.64+0x10] ;  /* 0x000010041a0c7981 */ /* 0x000ee8000c1e9d00 */
[----:B------:R-:W4:Y:S01]  /*0ed0*/  LDG.E.128.CONSTANT R20, desc[UR4][R26.64+0x20] ;  /* 0x000020041a147981 */ /* 0x000f22000c1e9d00 */
[----:B------:R-:W-:Y:S01]  /*0ee0*/  LOP3.LUT R24, R0, 0x1, RZ, 0xc0, !PT ;  /* 0x0000000100187812 */ /* 0x000fe200078ec0ff */
[----:B------:R-:W-:Y:S01]  /*0ef0*/  IMAD.MOV.U32 R28, RZ, RZ, 0x20fd8164 ;  /* 0x20fd8164ff1c7424 */ /* 0x000fe200078e00ff */
[----:B------:R-:W-:Y:S01]  /*0f00*/  DSETP.NEU.AND P1, PT, |R18|, +INF , PT ;  /* 0x7ff000001200742a */ /* 0x000fe20003f2d200 */
[----:B------:R-:W-:Y:S01]  /*0f10*/  IMAD.MOV.U32 R29, RZ, RZ, 0x3da8ff83 ;  /* 0x3da8ff83ff1d7424 */ /* 0x000fe200078e00ff */
[----:B------:R-:W-:Y:S01]  /*0f20*/  ISETP.NE.U32.AND P0, PT, R24, 0x1, PT ;  /* 0x000000011800780c */ /* 0x000fe20003f05070 */
[----:B------:R-:W-:Y:S01]  /*0f30*/  DMUL R24, R2, R2 ;  /* 0x0000000202187228 */ /* 0x000fe20000000000 */
[----:B------:R-:W-:Y:S02]  /*0f40*/  BSSY.RECONVERGENT B0, `(.L_x_20) ;  /* 0x000002b000007945 */ /* 0x000fe40003800200 */
[----:B------:R-:W-:-:S02]  /*0f50*/  FSEL R28, R28, -8.06006814911005101289e+34, !P0 ;  /* 0xf9785eba1c1c7808 */ /* 0x000fc40004000000 */
[----:B------:R-:W-:-:S06]  /*0f60*/  FSEL R29, -R29, 0.11223486810922622681, !P0 ;  /* 0x3de5db651d1d7808 */ /* 0x000fcc0004000100 */
[----:B--2---:R-:W-:-:S08]  /*0f70*/  DFMA R4, R24, R28, R4 ;  /* 0x0000001c1804722b */ /* 0x004fd00000000004 */
[----:B------:R-:W-:-:S08]  /*0f80*/  DFMA R4, R24, R4, R6 ;  /* 0x000000041804722b */ /* 0x000fd00000000006 */
[----:B---3--:R-:W-:-:S08]  /*0f90*/  DFMA R4, R24, R4, R12 ;  /* 0x000000041804722b */ /* 0x008fd0000000000c */
[----:B------:R-:W-:-:S08]  /*0fa0*/  DFMA R4, R24, R4, R14 ;  /* 0x000000041804722b */ /* 0x000fd0000000000e */
[----:B----4-:R-:W-:-:S08]  /*0fb0*/  DFMA R4, R24, R4, R20 ;  /* 0x000000041804722b */ /* 0x010fd00000000014 */
[----:B------:R-:W-:-:S08]  /*0fc0*/  DFMA R4, R24, R4, R22 ;  /* 0x000000041804722b */ /* 0x000fd00000000016 */
[----:B------:R-:W-:Y:S02]  /*0fd0*/  DFMA R2, R4, R2, R2 ;  /* 0x000000020402722b */ /* 0x000fe40000000002 */
[----:B------:R-:W-:-:S10]  /*0fe0*/  DFMA R4, R24, R4, 1 ;  /* 0x3ff000001804742b */ /* 0x000fd40000000004 */
[----:B------:R-:W-:Y:S02]  /*0ff0*/  FSEL R6, R4, R2, !P0 ;  /* 0x0000000204067208 */ /* 0x000fe40004000000 */
[----:B------:R-:W-:Y:S01]  /*1000*/  FSEL R7, R5, R3, !P0 ;  /* 0x0000000305077208 */ /* 0x000fe20004000000 */
[----:B------:R-:W-:Y:S01]  /*1010*/  @!P1 DMUL R2, RZ, R18 ;  /* 0x00000012ff029228 */ /* 0x000fe20000000000 */
[----:B------:R-:W-:Y:S01]  /*1020*/  LOP3.LUT P0, RZ, R0, 0x2, RZ, 0xc0, !PT ;  /* 0x0000000200ff7812 */ /* 0x000fe2000780c0ff */
[----:B------:R-:W-:-:S03]  /*1030*/  @!P1 IMAD.MOV.U32 R0, RZ, RZ, 0x1 ;  /* 0x00000001ff009424 */ /* 0x000fc600078e00ff */
[----:B------:R-:W-:-:S10]  /*1040*/  DADD R4, RZ, -R6 ;  /* 0x00000000ff047229 */ /* 0x000fd40000000806 */
[----:B------:R-:W-:Y:S02]  /*1050*/  FSEL R22, R6, R4, !P0 ;  /* 0x0000000406167208 */ /* 0x000fe40004000000 */
[----:B------:R-:W-:Y:S01]  /*1060*/  FSEL R23, R7, R5, !P0 ;  /* 0x0000000507177208 */ /* 0x000fe20004000000 */
[----:B------:R-:W-:Y:S06]  /*1070*/  @!P1 BRA `(.L_x_21) ;  /* 0x00000000005c9947 */ /* 0x000fec0003800000 */
[----:B------:R-:W-:Y:S01]  /*1080*/  UMOV UR6, 0x6dc9c883 ;  /* 0x6dc9c88300067882 */ /* 0x000fe20000000000 */
[----:B------:R-:W-:Y:S01]  /*1090*/  UMOV UR7, 0x3fe45f30 ;  /* 0x3fe45f3000077882 */ /* 0x000fe20000000000 */
[C---:B------:R-:W-:Y:S01]  /*10a0*/  DSETP.GE.AND P0, PT, |R18|.reuse, 2.14748364800000000000e+09, PT ;  /* 0x41e000001200742a */ /* 0x040fe20003f06200 */
[----:B------:R-:W-:Y:S01]  /*10b0*/  BSSY.RECONVERGENT B1, `(.L_x_22) ;  /* 0x0000012000017945 */ /* 0x000fe20003800200 */
        /* <DEDUP_REMOVED lines=17> */
.L_x_23:
[----:B------:R-:W-:Y:S05]  /*11d0*/  BSYNC.RECONVERGENT B1 ;  /* 0x0000000000017941 */ /* 0x000fea0003800200 */
.L_x_22:
[----:B------:R-:W-:-:S07]  /*11e0*/  VIADD R0, R0, 0x1 ;  /* 0x0000000100007836 */ /* 0x000fce0000000000 */
.L_x_21:
[----:B------:R-:W-:Y:S05]  /*11f0*/  BSYNC.RECONVERGENT B0 ;  /* 0x0000000000007941 */ /* 0x000fea0003800200 */
.L_x_20:
[----:B------:R-:W0:Y:S01]  /*1200*/  LDCU.64 UR6, c[0x4][0x8] ;  /* 0x01000100ff0677ac */ /* 0x000e220008000a00 */
[----:B------:R-:W-:Y:S01]  /*1210*/  IMAD.SHL.U32 R4, R0, 0x40, RZ ;  /* 0x0000004000047824 */ /* 0x000fe200078e00ff */
[----:B------:R-:W2:Y:S04]  /*1220*/  LDG.E.64 R10, desc[UR4][R10.64] ;  /* 0x000000040a0a7981 */ /* 0x000ea8000c1e1b00 */
[----:B------:R-:W-:Y:S01]  /*1230*/  LOP3.LUT R4, R4, 0x40, RZ, 0xc0, !PT ;  /* 0x0000004004047812 */ /* 0x000fe200078ec0ff */
[----:B------:R-:W3:Y:S03]  /*1240*/  LDG.E.64 R8, desc[UR4][R8.64] ;  /* 0x0000000408087981 */ /* 0x000ee6000c1e1b00 */
[----:B0-----:R-:W-:-:S05]  /*1250*/  IADD3 R28, P0, PT, R4, UR6, RZ ;  /* 0x00000006041c7c10 */ /* 0x001fca000ff1e0ff */
[----:B------:R-:W-:-:S05]  /*1260*/  IMAD.X R29, RZ, RZ, UR7, P0 ;  /* 0x00000007ff1d7e24 */ /* 0x000fca00080e06ff */
[----:B------:R-:W4:Y:S04]  /*1270*/  LDG.E.128.CONSTANT R4, desc[UR4][R28.64] ;  /* 0x000000041c047981 */ /* 0x000f28000c1e9d00 */
[----:B------:R-:W5:Y:S04]  /*1280*/  LDG.E.128.CONSTANT R12, desc[UR4][R28.64+0x10] ;  /* 0x000010041c0c7981 */ /* 0x000f68000c1e9d00 */
[----:B------:R-:W2:Y:S01]  /*1290*/  LDG.E.128.CONSTANT R24, desc[UR4][R28.64+0x20] ;  /* 0x000020041c187981 */ /* 0x000ea2000c1e9d00 */
[----:B------:R-:W-:Y:S01]  /*12a0*/  LOP3.LUT R20, R0, 0x1, RZ, 0xc0, !PT ;  /* 0x0000000100147812 */ /* 0x000fe200078ec0ff */
[----:B------:R-:W-:-:S02]  /*12b0*/  IMAD.MOV.U32 R30, RZ, RZ, 0x20fd8164 ;  /* 0x20fd8164ff1e7424 */ /* 0x000fc400078e00ff */
[----:B------:R-:W-:Y:S01]  /*12c0*/  IMAD.MOV.U32 R31, RZ, RZ, 0x3da8ff83 ;  /* 0x3da8ff83ff1f7424 */ /* 0x000fe200078e00ff */
[----:B------:R-:W-:Y:S01]  /*12d0*/  ISETP.NE.U32.AND P0, PT, R20, 0x1, PT ;  /* 0x000000011400780c */ /* 0x000fe20003f05070 */
[----:B------:R-:W-:-:S03]  /*12e0*/  DMUL R20, R2, R2 ;  /* 0x0000000202147228 */ /* 0x000fc60000000000 */
[----:B------:R-:W-:Y:S02]  /*12f0*/  FSEL R30, R30, -8.06006814911005101289e+34, !P0 ;  /* 0xf9785eba1e1e7808 */ /* 0x000fe40004000000 */
[----:B------:R-:W-:Y:S01]  /*1300*/  FSEL R31, -R31, 0.11223486810922622681, !P0 ;  /* 0x3de5db651f1f7808 */ /* 0x000fe20004000100 */
[----:B------:R-:W-:Y:S05]  /*1310*/  BSSY.RECONVERGENT B0, `(.L_x_24) ;  /* 0x0000028000007945 */ /* 0x000fea0003800200 */
[----:B----4-:R-:W-:-:S08]  /*1320*/  DFMA R4, R20, R30, R4 ;  /* 0x0000001e1404722b */ /* 0x010fd00000000004 */
[----:B------:R-:W-:-:S08]  /*1330*/  DFMA R4, R20, R4, R6 ;  /* 0x000000041404722b */ /* 0x000fd00000000006 */
[----:B-----5:R-:W-:-:S08]  /*1340*/  DFMA R4, R20, R4, R12 ;  /* 0x000000041404722b */ /* 0x020fd0000000000c */
[----:B------:R-:W-:-:S08]  /*1350*/  DFMA R4, R20, R4, R14 ;  /* 0x000000041404722b */ /* 0x000fd0000000000e */
[----:B--2---:R-:W-:-:S08]  /*1360*/  DFMA R4, R20, R4, R24 ;  /* 0x000000041404722b */ /* 0x004fd00000000018 */
[----:B------:R-:W-:-:S08]  /*1370*/  DFMA R4, R20, R4, R26 ;  /* 0x000000041404722b */ /* 0x000fd0000000001a */
[----:B------:R-:W-:Y:S02]  /*1380*/  DFMA R2, R4, R2, R2 ;  /* 0x000000020402722b */ /* 0x000fe40000000002 */
[----:B------:R-:W-:-:S10]  /*1390*/  DFMA R4, R20, R4, 1 ;  /* 0x3ff000001404742b */ /* 0x000fd40000000004 */
[----:B------:R-:W-:Y:S02]  /*13a0*/  FSEL R4, R4, R2, !P0 ;  /* 0x0000000204047208 */ /* 0x000fe40004000000 */
[----:B------:R-:W-:-:S06]  /*13b0*/  FSEL R5, R5, R3, !P0 ;  /* 0x0000000305057208 */ /* 0x000fcc0004000000 */
[----:B------:R-:W-:Y:S01]  /*13c0*/  DADD R2, RZ, -R4 ;  /* 0x00000000ff027229 */ /* 0x000fe20000000804 */
[----:B------:R-:W-:-:S09]  /*13d0*/  LOP3.LUT P0, RZ, R0, 0x2, RZ, 0xc0, !PT ;  /* 0x0000000200ff7812 */ /* 0x000fd2000780c0ff */
[----:B------:R-:W-:Y:S02]  /*13e0*/  FSEL R28, R4, R2, !P0 ;  /* 0x00000002041c7208 */ /* 0x000fe40004000000 */
[----:B------:R-:W-:-:S06]  /*13f0*/  FSEL R29, R5, R3, !P0 ;  /* 0x00000003051d7208 */ /* 0x000fcc0004000000 */
[----:B------:R-:W-:-:S08]  /*1400*/  DMUL R28, R10, R28 ;  /* 0x0000001c0a1c7228 */ /* 0x000fd00000000000 */
[----:B------:R-:W-:-:S06]  /*1410*/  DADD R14, -R28, 1 ;  /* 0x3ff000001c0e7429 */ /* 0x000fcc0000000100 */
[----:B------:R-:W0:Y:S01]  /*1420*/  MUFU.RCP64H R3, R15 ;  /* 0x0000000f00037308 */ /* 0x000e220000001800 */
[----:B------:R-:W-:-:S06]  /*1430*/  IMAD.MOV.U32 R2, RZ, RZ, 0x1 ;  /* 0x00000001ff027424 */ /* 0x000fcc00078e00ff */
[----:B0-----:R-:W-:-:S08]  /*1440*/  DFMA R4, -R14, R2, 1 ;  /* 0x3ff000000e04742b */ /* 0x001fd00000000102 */
[----:B------:R-:W-:Y:S02]  /*1450*/  DFMA R4, R4, R4, R4 ;  /* 0x000000040404722b */ /* 0x000fe40000000004 */
[----:B------:R-:W-:-:S06]  /*1460*/  DMUL R12, R10, R22 ;  /* 0x000000160a0c7228 */ /* 0x000fcc0000000000 */
[----:B------:R-:W-:Y:S02]  /*1470*/  DFMA R4, R2, R4, R2 ;  /* 0x000000040204722b */ /* 0x000fe40000000002 */
[----:B------:R-:W-:-:S06]  /*1480*/  DADD R10, R18, -R12 ;  /* 0x00000000120a7229 */ /* 0x000fcc000000080c */
[----:B------:R-:W-:Y:S02]  /*1490*/  DFMA R2, -R14, R4, 1 ;  /* 0x3ff000000e02742b */ /* 0x000fe40000000104 */
[----:B---3--:R-:W-:-:S06]  /*14a0*/  DADD R10, R10, -R8 ;  /* 0x000000000a0a7229 */ /* 0x008fcc0000000808 */
[----:B------:R-:W-:-:S08]  /*14b0*/  DFMA R2, R4, R2, R4 ;  /* 0x000000020402722b */ /* 0x000fd00000000004 */
[----:B------:R-:W-:-:S08]  /*14c0*/  DMUL R30, R10, R2 ;  /* 0x000000020a1e7228 */ /* 0x000fd00000000000 */
[----:B------:R-:W-:-:S08]  /*14d0*/  DFMA R4, -R14, R30, R10 ;  /* 0x0000001e0e04722b */ /* 0x000fd0000000010a */
[----:B------:R-:W-:Y:S01]  /*14e0*/  DFMA R30, R2, R4, R30 ;  /* 0x00000004021e722b */ /* 0x000fe2000000001e */
[----:B------:R-:W-:-:S09]  /*14f0*/  FSETP.GEU.AND P1, PT, |R11|, 6.5827683646048100446e-37, PT ;  /* 0x036000000b00780b */ /* 0x000fd20003f2e200 */
        /* <DEDUP_REMOVED lines=9> */
.L_x_25:
[----:B------:R-:W-:Y:S05]  /*1590*/  BSYNC.RECONVERGENT B0 ;  /* 0x0000000000007941 */ /* 0x000fea0003800200 */
.L_x_24:
[----:B------:R-:W-:Y:S01]  /*15a0*/  DMUL R8, R12, 0.5 ;  /* 0x3fe000000c087828 */ /* 0x000fe20000000000 */
[----:B------:R-:W-:Y:S01]  /*15b0*/  IMAD.MOV.U32 R2, RZ, RZ, 0x1 ;  /* 0x00000001ff027424 */ /* 0x000fe200078e00ff */
[----:B------:R-:W-:Y:S01]  /*15c0*/  DADD R24, -RZ, -R10 ;  /* 0x00000000ff187229 */ /* 0x000fe2000000090a */
[----:B------:R-:W-:Y:S05]  /*15d0*/  BSSY.RECONVERGENT B0, `(.L_x_26) ;  /* 0x0000011000007945 */ /* 0x000fea0003800200 */
[----:B------:R-:W-:-:S04]  /*15e0*/  DFMA R22, -R8, R30, R14 ;  /* 0x0000001e0816722b */ /* 0x000fc8000000010e */
[----:B------:R-:W-:Y:S02]  /*15f0*/  FSETP.GEU.AND P1, PT, |R25|, 6.5827683646048100446e-37, PT ;  /* 0x036000001900780b */ /* 0x000fe40003f2e200 */
[----:B------:R-:W0:Y:S02]  /*1600*/  MUFU.RCP64H R3, R23 ;  /* 0x0000001700037308 */ /* 0x000e240000001800 */
[----:B0-----:R-:W-:-:S08]  /*1610*/  DFMA R4, -R22, R2, 1 ;  /* 0x3ff000001604742b */ /* 0x001fd00000000102 */
[----:B------:R-:W-:-:S08]  /*1620*/  DFMA R4, R4, R4, R4 ;  /* 0x000000040404722b */ /* 0x000fd00000000004 */
[----:B------:R-:W-:-:S08]  /*1630*/  DFMA R4, R2, R4, R2 ;  /* 0x000000040204722b */ /* 0x000fd00000000002 */
[----:B------:R-:W-:-:S08]  /*1640*/  DFMA R2, -R22, R4, 1 ;  /* 0x3ff000001602742b */ /* 0x000fd00000000104 */
[----:B------:R-:W-:-:S08]  /*1650*/  DFMA R2, R4, R2, R4 ;  /* 0x000000020402722b */ /* 0x000fd00000000004 */
[----:B------:R-:W-:-:S08]  /*1660*/  DMUL R30, R10, -R2 ;  /* 0x800000020a1e7228 */ /* 0x000fd00000000000 */
[----:B------:R-:W-:-:S08]  /*1670*/  DFMA R4, -R22, R30, -R10 ;  /* 0x0000001e1604722b */ /* 0x000fd0000000090a */
[----:B------:R-:W-:-:S10]  /*1680*/  DFMA R30, R2, R4, R30 ;  /* 0x00000004021e722b */ /* 0x000fd4000000001e */
[----:B------:R-:W-:-:S05]  /*1690*/  FFMA R0, RZ, R23, R31 ;  /* 0x00000017ff007223 */ /* 0x000fca000000001f */
[----:B------:R-:W-:-:S13]  /*16a0*/  FSETP.GT.AND P0, PT, |R0|, 1.469367938527859385e-39, PT ;  /* 0x001000000000780b */ /* 0x000fda0003f04200 */
[----:B------:R-:W-:Y:S05]  /*16b0*/  @P0 BRA P1, `(.L_x_27) ;  /* 0x0000000000080947 */ /* 0x000fea0000800000 */
[----:B------:R-:W-:-:S07]  /*16c0*/  MOV R0, 0x16e0 ;  /* 0x000016e000007802 */ /* 0x000fce0000000f00 */
[----:B------:R-:W-:Y:S05]  /*16d0*/  CALL.REL.NOINC `($__internal_0_$__cuda_sm20_div_rn_f64_full) ;  /* 0x0000000000e87944 */ /* 0x000fea0003c00000 */
.L_x_27:
[----:B------:R-:W-:Y:S05]  /*16e0*/  BSYNC.RECONVERGENT B0 ;  /* 0x0000000000007941 */ /* 0x000fea0003800200 */
.L_x_26:
[----:B------:R-:W-:Y:S01]  /*16f0*/  UMOV UR6, 0x55555555 ;  /* 0x5555555500067882 */ /* 0x000fe20000000000 */
[----:B------:R-:W-:Y:S01]  /*1700*/  UMOV UR7, 0x3fc55555 ;  /* 0x3fc5555500077882 */ /* 0x000fe20000000000 */
[----:B------:R-:W-:Y:S01]  /*1710*/  DFMA R22, R8, R30, R14 ;  /* 0x0000001e0816722b */ /* 0x000fe2000000000e */
[----:B------:R-:W-:Y:S01]  /*1720*/  BSSY.RECONVERGENT B0, `(.L_x_28) ;  /* 0x0000015000007945 */ /* 0x000fe20003800200 */
[----:B------:R-:W-:Y:S02]  /*1730*/  DMUL R28, R28, UR6 ;  /* 0x000000061c1c7c28 */ /* 0x000fe40008000000 */
[----:B------:R-:W-:-:S06]  /*1740*/  DADD R24, -RZ, -R10 ;  /* 0x00000000ff187229 */ /* 0x000fcc000000090a */
[----:B------:R-:W-:-:S04]  /*1750*/  DMUL R2, R28, R30 ;  /* 0x0000001e1c027228 */ /* 0x000fc80000000000 */
[----:B------:R-:W-:-:S04]  /*1760*/  FSETP.GEU.AND P1, PT, |R25|, 6.5827683646048100446e-37, PT ;  /* 0x036000001900780b */ /* 0x000fc80003f2e200 */
[----:B------:R-:W-:Y:S01]  /*1770*/  DFMA R22, R2, R30, R22 ;  /* 0x0000001e0216722b */ /* 0x000fe20000000016 */
[----:B------:R-:W-:-:S05]  /*1780*/  IMAD.MOV.U32 R2, RZ, RZ, 0x1 ;  /* 0x00000001ff027424 */ /* 0x000fca00078e00ff */
        /* <DEDUP_REMOVED lines=14> */
.L_x_29:
[----:B------:R-:W-:Y:S05]  /*1870*/  BSYNC.RECONVERGENT B0 ;  /* 0x0000000000007941 */ /* 0x000fea0003800200 */
.L_x_28:
[-C--:B------:R-:W-:Y:S01]  /*1880*/  DFMA R8, R8, R30.reuse, R14 ;  /* 0x0000001e0808722b */ /* 0x080fe2000000000e */
[----:B------:R-:W-:Y:S01]  /*1890*/  UMOV UR6, 0x55555555 ;  /* 0x5555555500067882 */ /* 0x000fe20000000000 */
[-C--:B------:R-:W-:Y:S01]  /*18a0*/  DMUL R28, R28, R30.reuse ;  /* 0x0000001e1c1c7228 */ /* 0x080fe20000000000 */
[----:B------:R-:W-:Y:S01]  /*18b0*/  UMOV UR7, 0x3fa55555 ;  /* 0x3fa5555500077882 */ /* 0x000fe20000000000 */
[-C--:B------:R-:W-:Y:S01]  /*18c0*/  DMUL R2, R30, R30.reuse ;  /* 0x0000001e1e027228 */ /* 0x080fe20000000000 */
[----:B------:R-:W-:Y:S01]  /*18d0*/  FSETP.GEU.AND P1, PT, |R11|, 6.5827683646048100446e-37, PT ;  /* 0x036000000b00780b */ /* 0x000fe20003f2e200 */
[----:B------:R-:W-:Y:S01]  /*18e0*/  DMUL R12, R12, -UR6 ;  /* 0x800000060c0c7c28 */ /* 0x000fe20008000000 */
[----:B------:R-:W-:Y:S03]  /*18f0*/  BSSY.RECONVERGENT B0, `(.L_x_30) ;  /* 0x0000015000007945 */ /* 0x000fe60003800200 */
[----:B------:R-:W-:-:S02]  /*1900*/  DFMA R8, R28, R30, R8 ;  /* 0x0000001e1c08722b */ /* 0x000fc40000000008 */
[----:B------:R-:W-:-:S08]  /*1910*/  DMUL R2, R2, R30 ;  /* 0x0000001e02027228 */ /* 0x000fd00000000000 */
        /* <DEDUP_REMOVED lines=18> */
.L_x_31:
[----:B------:R-:W-:Y:S05]  /*1a40*/  BSYNC.RECONVERGENT B0 ;  /* 0x0000000000007941 */ /* 0x000fea0003800200 */
.L_x_30:
[----:B------:R-:W-:-:S07]  /*1a50*/  DADD R18, R18, -R30 ;  /* 0x0000000012127229 */ /* 0x000fce000000081e */
[----:B------:R-:W-:Y:S01]  /*1a60*/  STG.E.64 desc[UR4][R16.64], R18 ;  /* 0x0000001210007986 */ /* 0x000fe2000c101b04 */
[----:B------:R-:W-:Y:S05]  /*1a70*/  EXIT ;  /* 0x000000000000794d */ /* 0x000fea0003800000 */
        .weak           $__internal_0_$__cuda_sm20_div_rn_f64_full
        .type           $__internal_0_$__cuda_sm20_div_rn_f64_full,@function
        .size           $__internal_0_$__cuda_sm20_div_rn_f64_full,($__internal_1_$__cuda_sm20_dsqrt_rn_f64_mediumpath_v1 - $__internal_0_$__cuda_sm20_div_rn_f64_full)
$__internal_0_$__cuda_sm20_div_rn_f64_full:
[C---:B------:R-:W-:Y:S01]  /*1a80*/  FSETP.GEU.AND P0, PT, |R23|.reuse, 1.469367938527859385e-39, PT ;  /* 0x001000001700780b */ /* 0x040fe20003f0e200 */
[----:B------:R-:W-:Y:S01]  /*1a90*/  IMAD.MOV.U32 R26, RZ, RZ, 0x1 ;  /* 0x00000001ff1a7424 */ /* 0x000fe200078e00ff */
[----:B------:R-:W-:Y:S01]  /*1aa0*/  LOP3.LUT R20, R23, 0x800fffff, RZ, 0xc0, !PT ;  /* 0x800fffff17147812 */ /* 0x000fe200078ec0ff */
[----:B------:R-:W-:Y:S01]  /*1ab0*/  BSSY.RECONVERGENT B1, `(.L_x_32) ;  /* 0x0000055000017945 */ /* 0x000fe20003800200 */
[C---:B------:R-:W-:Y:S02]  /*1ac0*/  FSETP.GEU.AND P2, PT, |R25|.reuse, 1.469367938527859385e-39, PT ;  /* 0x001000001900780b */ /* 0x040fe40003f4e200 */
[----:B------:R-:W-:Y:S01]  /*1ad0*/  LOP3.LUT R21, R20, 0x3ff00000, RZ, 0xfc, !PT ;  /* 0x3ff0000014157812 */ /* 0x000fe200078efcff */
[----:B------:R-:W-:Y:S01]  /*1ae0*/  IMAD.MOV.U32 R20, RZ, RZ, R22 ;  /* 0x000000ffff147224 */ /* 0x000fe200078e0016 */
[----:B------:R-:W-:Y:S02]  /*1af0*/  LOP3.LUT R2, R25, 0x7ff00000, RZ, 0xc0, !PT ;  /* 0x7ff0000019027812 */ /* 0x000fe400078ec0ff */
[----:B------:R-:W-:-:S03]  /*1b00*/  LOP3.LUT R5, R23, 0x7ff00000, RZ, 0xc0, !PT ;  /* 0x7ff0000017057812 */ /* 0x000fc600078ec0ff */
[----:B------:R-:W-:Y:S01]  /*1b10*/  @!P0 DMUL R20, R22, 8.98846567431157953865e+307 ;  /* 0x7fe0000016148828 */ /* 0x000fe20000000000 */
[----:B------:R-:W-:-:S03]  /*1b20*/  ISETP.GE.U32.AND P1, PT, R2, R5, PT ;  /* 0x000000050200720c */ /* 0x000fc60003f26070 */
[----:B------:R-:W-:Y:S01]  /*1b30*/  @!P2 LOP3.LUT R3, R23, 0x7ff00000, RZ, 0xc0, !PT ;  /* 0x7ff000001703a812 */ /* 0x000fe200078ec0ff */
[----:B------:R-:W-:Y:S01]  /*1b40*/  @!P2 IMAD.MOV.U32 R30, RZ, RZ, RZ ;  /* 0x000000ffff1ea224 */ /* 0x000fe200078e00ff */
[----:B------:R-:W0:Y:S02]  /*1b50*/  MUFU.RCP64H R27, R21 ;  /* 0x00000015001b7308 */ /* 0x000e240000001800 */
[----:B------:R-:W-:Y:S01]  /*1b60*/  @!P2 ISETP.GE.U32.AND P3, PT, R2, R3, PT ;  /* 0x000000030200a20c */ /* 0x000fe20003f66070 */
[----:B------:R-:W-:Y:S01]  /*1b70*/  IMAD.MOV.U32 R3, RZ, RZ, 0x1ca00000 ;  /* 0x1ca00000ff037424 */ /* 0x000fe200078e00ff */
[----:B------:R-:W-:-:S04]  /*1b80*/  @!P0 LOP3.LUT R5, R21, 0x7ff00000, RZ, 0xc0, !PT ;  /* 0x7ff0000015058812 */ /* 0x000fc800078ec0ff */
[----:B------:R-:W-:-:S04]  /*1b90*/  @!P2 SEL R7, R3, 0x63400000, !P3 ;  /* 0x634000000307a807 */ /* 0x000fc80005800000 */
[----:B------:R-:W-:-:S04]  /*1ba0*/  @!P2 LOP3.LUT R4, R7, 0x80000000, R25, 0xf8, !PT ;  /* 0x800000000704a812 */ /* 0x000fc800078ef819 */
[----:B------:R-:W-:Y:S01]  /*1bb0*/  @!P2 LOP3.LUT R31, R4, 0x100000, RZ, 0xfc, !PT ;  /* 0x00100000041fa812 */ /* 0x000fe200078efcff */
[----:B0-----:R-:W-:Y:S01]  /*1bc0*/  DFMA R32, R26, -R20, 1 ;  /* 0x3ff000001a20742b */ /* 0x001fe20000000814 */
[----:B------:R-:W-:-:S07]  /*1bd0*/  IMAD.MOV.U32 R4, RZ, RZ, R2 ;  /* 0x000000ffff047224 */ /* 0x000fce00078e0002 */
[----:B------:R-:W-:-:S08]  /*1be0*/  DFMA R32, R32, R32, R32 ;  /* 0x000000202020722b */ /* 0x000fd00000000020 */
[----:B------:R-:W-:Y:S01]  /*1bf0*/  DFMA R32, R26, R32, R26 ;  /* 0x000000201a20722b */ /* 0x000fe2000000001a */
[----:B------:R-:W-:Y:S01]  /*1c00*/  SEL R27, R3, 0x63400000, !P1 ;  /* 0x63400000031b7807 */ /* 0x000fe20004800000 */
[----:B------:R-:W-:-:S03]  /*1c10*/  IMAD.MOV.U32 R26, RZ, RZ, R24 ;  /* 0x000000ffff1a7224 */ /* 0x000fc600078e0018 */
[----:B------:R-:W-:-:S03]  /*1c20*/  LOP3.LUT R27, R27, 0x800fffff, R25, 0xf8, !PT ;  /* 0x800fffff1b1b7812 */ /* 0x000fc600078ef819 */
[----:B------:R-:W-:-:S03]  /*1c30*/  DFMA R6, R32, -R20, 1 ;  /* 0x3ff000002006742b */ /* 0x000fc60000000814 */
[----:B------:R-:W-:-:S05]  /*1c40*/  @!P2 DFMA R26, R26, 2, -R30 ;  /* 0x400000001a1aa82b */ /* 0x000fca000000081e */
[----:B------:R-:W-:-:S05]  /*1c50*/  DFMA R32, R32, R6, R32 ;  /* 0x000000062020722b */ /* 0x000fca0000000020 */
[----:B------:R-:W-:-:S03]  /*1c60*/  @!P2 LOP3.LUT R4, R27, 0x7ff00000, RZ, 0xc0, !PT ;  /* 0x7ff000001b04a812 */ /* 0x000fc600078ec0ff */
[----:B------:R-:W-:Y:S02]  /*1c70*/  DMUL R30, R32, R26 ;  /* 0x0000001a201e7228 */ /* 0x000fe40000000000 */
[----:B------:R-:W-:-:S05]  /*1c80*/  VIADD R6, R4, 0xffffffff ;  /* 0xffffffff04067836 */ /* 0x000fca0000000000 */
[----:B------:R-:W-:Y:S01]  /*1c90*/  ISETP.GT.U32.AND P0, PT, R6, 0x7feffffe, PT ;  /* 0x7feffffe0600780c */ /* 0x000fe20003f04070 */
[----:B------:R-:W-:Y:S01]  /*1ca0*/  VIADD R6, R5, 0xffffffff ;  /* 0xffffffff05067836 */ /* 0x000fe20000000000 */
[----:B------:R-:W-:-:S04]  /*1cb0*/  DFMA R34, R30, -R20, R26 ;  /* 0x800000141e22722b */ /* 0x000fc8000000001a */
[----:B------:R-:W-:-:S04]  /*1cc0*/  ISETP.GT.U32.OR P0, PT, R6, 0x7feffffe, P0 ;  /* 0x7feffffe0600780c */ /* 0x000fc80000704470 */
[----:B------:R-:W-:-:S09]  /*1cd0*/  DFMA R6, R32, R34, R30 ;  /* 0x000000222006722b */ /* 0x000fd2000000001e */
[----:B------:R-:W-:Y:S05]  /*1ce0*/  @P0 BRA `(.L_x_33) ;  /* 0x0000000000700947 */ /* 0x000fea0003800000 */
[----:B------:R-:W-:-:S04]  /*1cf0*/  LOP3.LUT R5, R23, 0x7ff00000, RZ, 0xc0, !PT ;  /* 0x7ff0000017057812 */ /* 0x000fc800078ec0ff */
[CC--:B------:R-:W-:Y:S02]  /*1d00*/  VIADDMNMX R4, R2.reuse, -R5.reuse, 0xb9600000, !PT ;  /* 0xb960000002047446 */ /* 0x0c0fe40007800905 */
[----:B------:R-:W-:Y:S02]  /*1d10*/  ISETP.GE.U32.AND P0, PT, R2, R5, PT ;  /* 0x000000050200720c */ /* 0x000fe40003f06070 */
[----:B------:R-:W-:Y:S02]  /*1d20*/  VIMNMX R4, PT, PT, R4, 0x46a00000, PT ;  /* 0x46a0000004047848 */ /* 0x000fe40003fe0100 */
[----:B------:R-:W-:-:S05]  /*1d30*/  SEL R3, R3, 0x63400000, !P0 ;  /* 0x6340000003037807 */ /* 0x000fca0004000000 */
[----:B------:R-:W-:Y:S02]  /*1d40*/  IMAD.IADD R3, R4, 0x1, -R3 ;  /* 0x0000000104037824 */ /* 0x000fe400078e0a03 */
[----:B------:R-:W-:Y:S02]  /*1d50*/  IMAD.MOV.U32 R4, RZ, RZ, RZ ;  /* 0x000000ffff047224 */ /* 0x000fe400078e00ff */
[----:B------:R-:W-:-:S06]  /*1d60*/  VIADD R5, R3, 0x7fe00000 ;  /* 0x7fe0000003057836 */ /* 0x000fcc0000000000 */
[----:B------:R-:W-:-:S10]  /*1d70*/  DMUL R30, R6, R4 ;  /* 0x00000004061e7228 */ /* 0x000fd40000000000 */
[----:B------:R-:W-:-:S13]  /*1d80*/  FSETP.GTU.AND P0, PT, |R31|, 1.469367938527859385e-39, PT ;  /* 0x001000001f00780b */ /* 0x000fda0003f0c200 */
[----:B------:R-:W-:Y:S05]  /*1d90*/  @P0 BRA `(.L_x_34) ;  /* 0x0000000000980947 */ /* 0x000fea0003800000 */
[----:B------:R-:W-:-:S06]  /*1da0*/  DFMA R20, R6, -R20, R26 ;  /* 0x800000140614722b */ /* 0x000fcc000000001a */
[----:B------:R-:W-:-:S04]  /*1db0*/  IMAD.MOV.U32 R20, RZ, RZ, RZ ;  /* 0x000000ffff147224 */ /* 0x000fc800078e00ff */
[C---:B------:R-:W-:Y:S02]  /*1dc0*/  FSETP.NEU.AND P0, PT, R21.reuse, RZ, PT ;  /* 0x000000ff1500720b */ /* 0x040fe40003f0d000 */
[----:B------:R-:W-:-:S04]  /*1dd0*/  LOP3.LUT R22, R21, 0x80000000, R23, 0x48, !PT ;  /* 0x8000000015167812 */ /* 0x000fc800078e4817 */
[----:B------:R-:W-:-:S07]  /*1de0*/  LOP3.LUT R21, R22, R5, RZ, 0xfc, !PT ;  /* 0x0000000516157212 */ /* 0x000fce00078efcff */
[----:B------:R-:W-:Y:S05]  /*1df0*/  @!P0 BRA `(.L_x_34) ;  /* 0x0000000000808947 */ /* 0x000fea0003800000 */
[----:B------:R-:W-:Y:S01]  /*1e00*/  IMAD.MOV R5, RZ, RZ, -R3 ;  /* 0x000000ffff057224 */ /* 0x000fe200078e0a03 */
[----:B------:R-:W-:Y:S01]  /*1e10*/  IADD3 R3, PT, PT, -R3, -0x43300000, RZ ;  /* 0xbcd0000003037810 */ /* 0x000fe20007ffe1ff */
[----:B------:R-:W-:-:S06]  /*1e20*/  IMAD.MOV.U32 R4, RZ, RZ, RZ ;  /* 0x000000ffff047224 */ /* 0x000fcc00078e00ff */
[----:B------:R-:W-:Y:S02]  /*1e30*/  DFMA R4, R30, -R4, R6 ;  /* 0x800000041e04722b */ /* 0x000fe40000000006 */
[----:B------:R-:W-:-:S08]  /*1e40*/  DMUL.RP R6, R6, R20 ;  /* 0x0000001406067228 */ /* 0x000fd00000008000 */
[----:B------:R-:W-:Y:S02]  /*1e50*/  FSETP.NEU.AND P0, PT, |R5|, R3, PT ;  /* 0x000000030500720b */ /* 0x000fe40003f0d200 */
[----:B------:R-:W-:Y:S02]  /*1e60*/  LOP3.LUT R22, R7, R22, RZ, 0x3c, !PT ;  /* 0x0000001607167212 */ /* 0x000fe400078e3cff */
[----:B------:R-:W-:Y:S02]  /*1e70*/  FSEL R2, R6, R30, !P0 ;  /* 0x0000001e06027208 */ /* 0x000fe40004000000 */
[----:B------:R-:W-:-:S03]  /*1e80*/  FSEL R31, R22, R31, !P0 ;  /* 0x0000001f161f7208 */ /* 0x000fc60004000000 */
[----:B------:R-:W-:Y:S01]  /*1e90*/  IMAD.MOV.U32 R30, RZ, RZ, R2 ;  /* 0x000000ffff1e7224 */ /* 0x000fe200078e0002 */
[----:B------:R-:W-:Y:S06]  /*1ea0*/  BRA `(.L_x_34) ;  /* 0x0000000000547947 */ /* 0x000fec0003800000 */
.L_x_33:
[----:B------:R-:W-:-:S14]  /*1eb0*/  DSETP.NAN.AND P0, PT, R24, R24, PT ;  /* 0x000000181800722a */ /* 0x000fdc0003f08000 */
[----:B------:R-:W-:Y:S05]  /*1ec0*/  @P0 BRA `(.L_x_35) ;  /* 0x0000000000440947 */ /* 0x000fea0003800000 */
[----:B------:R-:W-:-:S14]  /*1ed0*/  DSETP.NAN.AND P0, PT, R22, R22, PT ;  /* 0x000000161600722a */ /* 0x000fdc0003f08000 */
[----:B------:R-:W-:Y:S05]  /*1ee0*/  @P0 BRA `(.L_x_36) ;  /* 0x0000000000300947 */ /* 0x000fea0003800000 */
[----:B------:R-:W-:Y:S01]  /*1ef0*/  ISETP.NE.AND P0, PT, R4, R5, PT ;  /* 0x000000050400720c */ /* 0x000fe20003f05270 */
[----:B------:R-:W-:Y:S02]  /*1f00*/  IMAD.MOV.U32 R30, RZ, RZ, 0x0 ;  /* 0x00000000ff1e7424 */ /* 0x000fe400078e00ff */
[----:B------:R-:W-:-:S10]  /*1f10*/  IMAD.MOV.U32 R31, RZ, RZ, -0x80000 ;  /* 0xfff80000ff1f7424 */ /* 0x000fd400078e00ff */
[----:B------:R-:W-:Y:S05]  /*1f20*/  @!P0 BRA `(.L_x_34) ;  /* 0x0000000000348947 */ /* 0x000fea0003800000 */
[----:B------:R-:W-:Y:S02]  /*1f30*/  ISETP.NE.AND P0, PT, R4, 0x7ff00000, PT ;  /* 0x7ff000000400780c */ /* 0x000fe40003f05270 */
[----:B------:R-:W-:Y:S02]  /*1f40*/  LOP3.LUT R31, R25, 0x80000000, R23, 0x48, !PT ;  /* 0x80000000191f7812 */ /* 0x000fe400078e4817 */
[----:B------:R-:W-:-:S13]  /*1f50*/  ISETP.EQ.OR P0, PT, R5, RZ, !P0 ;  /* 0x000000ff0500720c */ /* 0x000fda0004702670 */
[----:B------:R-:W-:Y:S01]  /*1f60*/  @P0 LOP3.LUT R2, R31, 0x7ff00000, RZ, 0xfc, !PT ;  /* 0x7ff000001f020812 */ /* 0x000fe200078efcff */
[----:B------:R-:W-:Y:S02]  /*1f70*/  @!P0 IMAD.MOV.U32 R30, RZ, RZ, RZ ;  /* 0x000000ffff1e8224 */ /* 0x000fe400078e00ff */
[----:B------:R-:W-:Y:S02]  /*1f80*/  @P0 IMAD.MOV.U32 R30, RZ, RZ, RZ ;  /* 0x000000ffff1e0224 */ /* 0x000fe400078e00ff */
[----:B------:R-:W-:Y:S01]  /*1f90*/  @P0 IMAD.MOV.U32 R31, RZ, RZ, R2 ;  /* 0x000000ffff1f0224 */ /* 0x000fe200078e0002 */
[----:B------:R-:W-:Y:S06]  /*1fa0*/  BRA `(.L_x_34) ;  /* 0x0000000000147947 */ /* 0x000fec0003800000 */
.L_x_36:
[----:B------:R-:W-:Y:S01]  /*1fb0*/  LOP3.LUT R31, R23, 0x80000, RZ, 0xfc, !PT ;  /* 0x00080000171f7812 */ /* 0x000fe200078efcff */
[----:B------:R-:W-:Y:S01]  /*1fc0*/  IMAD.MOV.U32 R30, RZ, RZ, R22 ;  /* 0x000000ffff1e7224 */ /* 0x000fe200078e0016 */
[----:B------:R-:W-:Y:S06]  /*1fd0*/  BRA `(.L_x_34) ;  /* 0x0000000000087947 */ /* 0x000fec0003800000 */
.L_x_35:
[----:B------:R-:W-:Y:S01]  /*1fe0*/  LOP3.LUT R31, R25, 0x80000, RZ, 0xfc, !PT ;  /* 0x00080000191f7812 */ /* 0x000fe200078efcff */
[----:B------:R-:W-:-:S07]  /*1ff0*/  IMAD.MOV.U32 R30, RZ, RZ, R24 ;  /* 0x000000ffff1e7224 */ /* 0x000fce00078e0018 */
.L_x_34:
[----:B------:R-:W-:Y:S05]  /*2000*/  BSYNC.RECONVERGENT B1 ;  /* 0x0000000000017941 */ /* 0x000fea0003800200 */
.L_x_32:
[----:B------:R-:W-:Y:S02]  /*2010*/  IMAD.MOV.U32 R2, RZ, RZ, R0 ;  /* 0x000000ffff027224 */ /* 0x000fe400078e0000 */
[----:B------:R-:W-:-:S04]  /*2020*/  IMAD.MOV.U32 R3, RZ, RZ, 0x0 ;  /* 0x00000000ff037424 */ /* 0x000fc800078e00ff */
[----:B------:R-:W-:Y:S05]  /*2030*/  RET.REL.NODEC R2 `(_Z11mikkola_gpuPKdS0_Pd) ;  /* 0xffffffdc02f07950 */ /* 0x000fea0003c3ffff */
        .weak           $__internal_1_$__cuda_sm20_dsqrt_rn_f64_mediumpath_v1
        .type           $__internal_1_$__cuda_sm20_dsqrt_rn_f64_mediumpath_v1,@function
        .size           $__internal_1_$__cuda_sm20_dsqrt_rn_f64_mediumpath_v1,($_Z11mikkola_gpuPKdS0_Pd$__internal_accurate_pow - $__internal_1_$__cuda_sm20_dsqrt_rn_f64_mediumpath_v1)
$__internal_1_$__cuda_sm20_dsqrt_rn_f64_mediumpath_v1:
[----:B------:R-:W-:Y:S01]  /*2040*/  ISETP.GE.U32.AND P0, PT, R2, -0x3400000, PT ;  /* 0xfcc000000200780c */ /* 0x000fe20003f06070 */
[----:B------:R-:W-:Y:S01]  /*2050*/  BSSY.RECONVERGENT B1, `(.L_x_37) ;  /* 0x0000026000017945 */ /* 0x000fe20003800200 */
[----:B------:R-:W-:Y:S02]  /*2060*/  IMAD.MOV.U32 R6, RZ, RZ, R20 ;  /* 0x000000ffff067224 */ /* 0x000fe400078e0014 */
[----:B------:R-:W-:Y:S02]  /*2070*/  IMAD.MOV.U32 R2, RZ, RZ, R24 ;  /* 0x000000ffff027224 */ /* 0x000fe400078e0018 */
[----:B------:R-:W-:-:S07]  /*2080*/  IMAD.MOV.U32 R3, RZ, RZ, R25 ;  /* 0x000000ffff037224 */ /* 0x000fce00078e0019 */
[----:B------:R-:W-:Y:S05]  /*2090*/  @!P0 BRA `(.L_x_38) ;  /* 0x0000000000208947 */ /* 0x000fea0003800000 */
[----:B------:R-:W-:-:S10]  /*20a0*/  DFMA.RM R2, R2, R6, R22 ;  /* 0x000000060202722b */ /* 0x000fd40000004016 */
[----:B------:R-:W-:-:S05]  /*20b0*/  IADD3 R6, P0, PT, R2, 0x1, RZ ;  /* 0x0000000102067810 */ /* 0x000fca0007f1e0ff */
[----:B------:R-:W-:-:S06]  /*20c0*/  IMAD.X R7, RZ, RZ, R3, P0 ;  /* 0x000000ffff077224 */ /* 0x000fcc00000e0603 */
[----:B------:R-:W-:-:S08]  /*20d0*/  DFMA.RP R4, -R2, R6, R4 ;  /* 0x000000060204722b */ /* 0x000fd00000008104 */
[----:B------:R-:W-:-:S06]  /*20e0*/  DSETP.GT.AND P0, PT, R4, RZ, PT ;  /* 0x000000ff0400722a */ /* 0x000fcc0003f04000 */
[----:B------:R-:W-:Y:S02]  /*20f0*/  FSEL R2, R6, R2, P0 ;  /* 0x0000000206027208 */ /* 0x000fe40000000000 */
[----:B------:R-:W-:Y:S01]  /*2100*/  FSEL R3, R7, R3, P0 ;  /* 0x0000000307037208 */ /* 0x000fe20000000000 */
[----:B------:R-:W-:Y:S06]  /*2110*/  BRA `(.L_x_39) ;  /* 0x0000000000647947 */ /* 0x000fec0003800000 */
.L_x_38:
[----:B------:R-:W-:-:S14]  /*2120*/  DSETP.NE.AND P0, PT, R4, RZ, PT ;  /* 0x000000ff0400722a */ /* 0x000fdc0003f05000 */
[----:B------:R-:W-:Y:S05]  /*2130*/  @!P0 BRA `(.L_x_40) ;  /* 0x0000000000588947 */ /* 0x000fea0003800000 */
[----:B------:R-:W-:-:S13]  /*2140*/  ISETP.GE.AND P0, PT, R5, RZ, PT ;  /* 0x000000ff0500720c */ /* 0x000fda0003f06270 */
[----:B------:R-:W-:Y:S02]  /*2150*/  @!P0 IMAD.MOV.U32 R2, RZ, RZ, 0x0 ;  /* 0x00000000ff028424 */ /* 0x000fe400078e00ff */
[----:B------:R-:W-:Y:S01]  /*2160*/  @!P0 IMAD.MOV.U32 R3, RZ, RZ, -0x80000 ;  /* 0xfff80000ff038424 */ /* 0x000fe200078e00ff */
[----:B------:R-:W-:Y:S06]  /*2170*/  @!P0 BRA `(.L_x_39) ;  /* 0x00000000004c8947 */ /* 0x000fec0003800000 */
[----:B------:R-:W-:-:S13]  /*2180*/  ISETP.GT.AND P0, PT, R5, 0x7fefffff, PT ;  /* 0x7fefffff0500780c */ /* 0x000fda0003f04270 */
[----:B------:R-:W-:Y:S05]  /*2190*/  @P0 BRA `(.L_x_40) ;  /* 0x0000000000400947 */ /* 0x000fea0003800000 */
[----:B------:R-:W-:Y:S01]  /*21a0*/  DMUL R2, R4, 8.11296384146066816958e+31 ;  /* 0x4690000004027828 */ /* 0x000fe20000000000 */
[----:B------:R-:W-:Y:S02]  /*21b0*/  IMAD.MOV.U32 R12, RZ, RZ, 0x0 ;  /* 0x00000000ff0c7424 */ /* 0x000fe400078e00ff */
[----:B------:R-:W-:Y:S02]  /*21c0*/  IMAD.MOV.U32 R4, RZ, RZ, RZ ;  /* 0x000000ffff047224 */ /* 0x000fe400078e00ff */
[----:B------:R-:W-:Y:S01]  /*21d0*/  IMAD.MOV.U32 R13, RZ, RZ, 0x3fd80000 ;  /* 0x3fd80000ff0d7424 */ /* 0x000fe200078e00ff */
[----:B------:R-:W0:Y:S03]  /*21e0*/  MUFU.RSQ64H R5, R3 ;  /* 0x0000000300057308 */ /* 0x000e260000001c00 */
[----:B0-----:R-:W-:-:S08]  /*21f0*/  DMUL R6, R4, R4 ;  /* 0x0000000404067228 */ /* 0x001fd00000000000 */
[----:B------:R-:W-:-:S08]  /*2200*/  DFMA R6, R2, -R6, 1 ;  /* 0x3ff000000206742b */ /* 0x000fd00000000806 */
[----:B------:R-:W-:Y:S02]  /*2210*/  DFMA R12, R6, R12, 0.5 ;  /* 0x3fe00000060c742b */ /* 0x000fe4000000000c */
[----:B------:R-:W-:-:S08]  /*2220*/  DMUL R6, R4, R6 ;  /* 0x0000000604067228 */ /* 0x000fd00000000000 */
[----:B------:R-:W-:-:S08]  /*2230*/  DFMA R6, R12, R6, R4 ;  /* 0x000000060c06722b */ /* 0x000fd00000000004 */
[----:B------:R-:W-:Y:S02]  /*2240*/  DMUL R4, R2, R6 ;  /* 0x0000000602047228 */ /* 0x000fe40000000000 */
[----:B------:R-:W-:-:S06]  /*2250*/  VIADD R7, R7, 0xfff00000 ;  /* 0xfff0000007077836 */ /* 0x000fcc0000000000 */
[----:B------:R-:W-:-:S08]  /*2260*/  DFMA R12, R4, -R4, R2 ;  /* 0x80000004040c722b */ /* 0x000fd00000000002 */
[----:B------:R-:W-:-:S10]  /*2270*/  DFMA R2, R6, R12, R4 ;  /* 0x0000000c0602722b */ /* 0x000fd40000000004 */
[----:B------:R-:W-:Y:S01]  /*2280*/  VIADD R3, R3, 0xfcb00000 ;  /* 0xfcb0000003037836 */ /* 0x000fe20000000000 */
[----:B------:R-:W-:Y:S06]  /*2290*/  BRA `(.L_x_39) ;  /* 0x0000000000047947 */ /* 0x000fec0003800000 */
.L_x_40:
[----:B------:R-:W-:-:S11]  /*22a0*/  DADD R2, R4, R4 ;  /* 0x0000000004027229 */ /* 0x000fd60000000004 */
.L_x_39:
[----:B------:R-:W-:Y:S05]  /*22b0*/  BSYNC.RECONVERGENT B1 ;  /* 0x0000000000017941 */ /* 0x000fea0003800200 */
.L_x_37:
[----:B------:R-:W-:Y:S02]  /*22c0*/  IMAD.MOV.U32 R12, RZ, RZ, R2 ;  /* 0x000000ffff0c7224 */ /* 0x000fe400078e0002 */
[----:B------:R-:W-:Y:S02]  /*22d0*/  IMAD.MOV.U32 R13, RZ, RZ, R3 ;  /* 0x000000ffff0d7224 */ /* 0x000fe400078e0003 */
[----:B------:R-:W-:Y:S02]  /*22e0*/  IMAD.MOV.U32 R2, RZ, RZ, R0 ;  /* 0x000000ffff027224 */ /* 0x000fe400078e0000 */
[----:B------:R-:W-:-:S04]  /*22f0*/  IMAD.MOV.U32 R3, RZ, RZ, 0x0 ;  /* 0x00000000ff037424 */ /* 0x000fc800078e00ff */
[----:B------:R-:W-:Y:S05]  /*2300*/  RET.REL.NODEC R2 `(_Z11mikkola_gpuPKdS0_Pd) ;  /* 0xffffffdc023c7950 */ /* 0x000fea0003c3ffff */
        .type           $_Z11mikkola_gpuPKdS0_Pd$__internal_accurate_pow,@function
        .size           $_Z11mikkola_gpuPKdS0_Pd$__internal_accurate_pow,($_Z11mikkola_gpuPKdS0_Pd$__internal_trig_reduction_slowpathd - $_Z11mikkola_gpuPKdS0_Pd$__internal_accurate_pow)
$_Z11mikkola_gpuPKdS0_Pd$__internal_accurate_pow:
[----:B------:R-:W-:Y:S01]  /*2310*/  ISETP.GT.U32.AND P1, PT, R17, 0xfffff, PT ;  /* 0x000fffff1100780c */ /* 0x000fe20003f24070 */
[----:B------:R-:W-:Y:S01]  /*2320*/  IMAD.MOV.U32 R4, RZ, RZ, R20 ;  /* 0x000000ffff047224 */ /* 0x000fe200078e0014 */
[----:B------:R-:W-:Y:S01]  /*2330*/  UMOV UR6, 0x7d2cafe2 ;  /* 0x7d2cafe200067882 */ /* 0x000fe20000000000 */
[--C-:B------:R-:W-:Y:S01]  /*2340*/  IMAD.MOV.U32 R5, RZ, RZ, R17.reuse ;  /* 0x000000ffff057224 */ /* 0x100fe200078e0011 */
[----:B------:R-:W-:Y:S01]  /*2350*/  UMOV UR7, 0x3eb0f5ff ;  /* 0x3eb0f5ff00077882 */ /* 0x000fe20000000000 */
[--C-:B------:R-:W-:Y:S01]  /*2360*/  IMAD.MOV.U32 R6, RZ, RZ, R17.reuse ;  /* 0x000000ffff067224 */ /* 0x100fe200078e0011 */
[----:B------:R-:W-:Y:S01]  /*2370*/  SHF.R.U32.HI R17, RZ, 0x14, R17 ;  /* 0x00000014ff117819 */ /* 0x000fe20000011611 */
[----:B------:R-:W-:Y:S01]  /*2380*/  IMAD.MOV.U32 R24, RZ, RZ, RZ ;  /* 0x000000ffff187224 */ /* 0x000fe200078e00ff */
[----:B------:R-:W-:Y:S01]  /*2390*/  UMOV UR8, 0x3b39803f ;  /* 0x3b39803f00087882 */ /* 0x000fe20000000000 */
[----:B------:R-:W-:Y:S01]  /*23a0*/  IMAD.MOV.U32 R26, RZ, RZ, 0x41ad3b5a ;  /* 0x41ad3b5aff1a7424 */ /* 0x000fe200078e00ff */
[----:B------:R-:W-:Y:S01]  /*23b0*/  UMOV UR9, 0x3c7abc9e ;  /* 0x3c7abc9e00097882 */ /* 0x000fe20000000000 */
[----:B------:R-:W-:-:S02]  /*23c0*/  IMAD.MOV.U32 R27, RZ, RZ, 0x3ed0f5d2 ;  /* 0x3ed0f5d2ff1b7424 */ /* 0x000fc400078e00ff */
[----:B------:R-:W-:-:S10]  /*23d0*/  @!P1 DMUL R4, R4, 1.80143985094819840000e+16 ;  /* 0x4350000004049828 */ /* 0x000fd40000000000 */
[----:B------:R-:W-:Y:S01]  /*23e0*/  @!P1 IMAD.MOV.U32 R6, RZ, RZ, R5 ;  /* 0x000000ffff069224 */ /* 0x000fe200078e0005 */
[----:B------:R-:W-:Y:S01]  /*23f0*/  @!P1 LEA.HI R17, R5, 0xffffffca, RZ, 0xc ;  /* 0xffffffca05119811 */ /* 0x000fe200078f60ff */
[----:B------:R-:W-:-:S03]  /*2400*/  @!P1 IMAD.MOV.U32 R20, RZ, RZ, R4 ;  /* 0x000000ffff149224 */ /* 0x000fc600078e0004 */
[----:B------:R-:W-:Y:S01]  /*2410*/  LOP3.LUT R6, R6, 0x800fffff, RZ, 0xc0, !PT ;  /* 0x800fffff06067812 */ /* 0x000fe200078ec0ff */
[----:B------:R-:W-:-:S03]  /*2420*/  VIADD R4, R17, 0xfffffc01 ;  /* 0xfffffc0111047836 */ /* 0x000fc60000000000 */
[----:B------:R-:W-:-:S04]  /*2430*/  LOP3.LUT R21, R6, 0x3ff00000, RZ, 0xfc, !PT ;  /* 0x3ff0000006157812 */ /* 0x000fc800078efcff */
[----:B------:R-:W-:-:S13]  /*2440*/  ISETP.GE.U32.AND P2, PT, R21, 0x3ff6a09f, PT ;  /* 0x3ff6a09f1500780c */ /* 0x000fda0003f46070 */
[----:B------:R-:W-:Y:S02]  /*2450*/  @P2 VIADD R7, R21, 0xfff00000 ;  /* 0xfff0000015072836 */ /* 0x000fe40000000000 */
[----:B------:R-:W-:Y:S02]  /*2460*/  @P2 VIADD R4, R17, 0xfffffc02 ;  /* 0xfffffc0211042836 */ /* 0x000fe40000000000 */
[----:B------:R-:W-:Y:S02]  /*2470*/  @P2 IMAD.MOV.U32 R21, RZ, RZ, R7 ;  /* 0x000000ffff152224 */ /* 0x000fe400078e0007 */
[----:B------:R-:W-:-:S04]  /*2480*/  IMAD.SHL.U32 R17, R3, 0x2, RZ ;  /* 0x0000000203117824 */ /* 0x000fc800078e00ff */
[C---:B------:R-:W-:Y:S01]  /*2490*/  DADD R22, R20.reuse, 1 ;  /* 0x3ff0000014167429 */ /* 0x040fe20000000000 */
[----:B------:R-:W-:Y:S01]  /*24a0*/  ISETP.GT.U32.AND P1, PT, R17, -0x2000001, PT ;  /* 0xfdffffff1100780c */ /* 0x000fe20003f24070 */
[----:B------:R-:W-:-:S04]  /*24b0*/  DADD R20, R20, -1 ;  /* 0xbff0000014147429 */ /* 0x000fc80000000000 */
[----:B------:R-:W0:Y:S02]  /*24c0*/  MUFU.RCP64H R25, R23 ;  /* 0x0000001700197308 */ /* 0x000e240000001800 */
[----:B0-----:R-:W-:-:S08]  /*24d0*/  DFMA R6, -R22, R24, 1 ;  /* 0x3ff000001606742b */ /* 0x001fd00000000118 */
[----:B------:R-:W-:-:S08]  /*24e0*/  DFMA R6, R6, R6, R6 ;  /* 0x000000060606722b */ /* 0x000fd00000000006 */
[----:B------:R-:W-:-:S08]  /*24f0*/  DFMA R24, R24, R6, R24 ;  /* 0x000000061818722b */ /* 0x000fd00000000018 */
[----:B------:R-:W-:-:S08]  /*2500*/  DMUL R6, R20, R24 ;  /* 0x0000001814067228 */ /* 0x000fd00000000000 */
[----:B------:R-:W-:-:S08]  /*2510*/  DFMA R6, R20, R24, R6 ;  /* 0x000000181406722b */ /* 0x000fd00000000006 */
[----:B------:R-:W-:-:S08]  /*2520*/  DMUL R30, R6, R6 ;  /* 0x00000006061e7228 */ /* 0x000fd00000000000 */
[----:B------:R-:W-:Y:S01]  /*2530*/  DFMA R22, R30, UR6, R26 ;  /* 0x000000061e167c2b */ /* 0x000fe2000800001a */
[----:B------:R-:W-:Y:S01]  /*2540*/  UMOV UR6, 0x75488a3f ;  /* 0x75488a3f00067882 */ /* 0x000fe20000000000 */
[----:B------:R-:W-:-:S06]  /*2550*/  UMOV UR7, 0x3ef3b20a ;  /* 0x3ef3b20a00077882 */ /* 0x000fcc0000000000 */
[----:B------:R-:W-:Y:S01]  /*2560*/  DFMA R22, R30, R22, UR6 ;  /* 0x000000061e167e2b */ /* 0x000fe20008000016 */
[----:B------:R-:W-:Y:S01]  /*2570*/  UMOV UR6, 0xe4faecd5 ;  /* 0xe4faecd500067882 */ /* 0x000fe20000000000 */
[----:B------:R-:W-:-:S06]  /*2580*/  UMOV UR7, 0x3f1745cd ;  /* 0x3f1745cd00077882 */ /* 0x000fcc0000000000 */
[----:B------:R-:W-:Y:S01]  /*2590*/  DFMA R22, R30, R22, UR6 ;  /* 0x000000061e167e2b */ /* 0x000fe20008000016 */
[----:B------:R-:W-:Y:S01]  /*25a0*/  UMOV UR6, 0x258a578b ;  /* 0x258a578b00067882 */ /* 0x000fe20000000000 */
[----:B------:R-:W-:-:S06]  /*25b0*/  UMOV UR7, 0x3f3c71c7 ;  /* 0x3f3c71c700077882 */ /* 0x000fcc0000000000 */
[----:B------:R-:W-:Y:S01]  /*25c0*/  DFMA R26, R30, R22, UR6 ;  /* 0x000000061e1a7e2b */ /* 0x000fe20008000016 */
[----:B------:R-:W-:Y:S01]  /*25d0*/  UMOV UR6, 0x9242b910 ;  /* 0x9242b91000067882 */ /* 0x000fe20000000000 */
[----:B------:R-:W-:Y:S01]  /*25e0*/  UMOV UR7, 0x3f624924 ;  /* 0x3f62492400077882 */ /* 0x000fe20000000000 */
[----:B------:R-:W-:-:S05]  /*25f0*/  DADD R22, R20, -R6 ;  /* 0x0000000014167229 */ /* 0x000fca0000000806 */
[----:B------:R-:W-:Y:S01]  /*2600*/  DFMA R26, R30, R26, UR6 ;  /* 0x000000061e1a7e2b */ /* 0x000fe2000800001a */
[----:B------:R-:W-:Y:S01]  /*2610*/  UMOV UR6, 0x99999dfb ;  /* 0x99999dfb00067882 */ /* 0x000fe20000000000 */
[----:B------:R-:W-:Y:S01]  /*2620*/  UMOV UR7, 0x3f899999 ;  /* 0x3f89999900077882 */ /* 0x000fe20000000000 */
[----:B------:R-:W-:-:S05]  /*2630*/  DADD R22, R22, R22 ;  /* 0x0000000016167229 */ /* 0x000fca0000000016 */
[----:B------:R-:W-:Y:S01]  /*2640*/  DFMA R26, R30, R26, UR6 ;  /* 0x000000061e1a7e2b */ /* 0x000fe2000800001a */
[----:B------:R-:W-:Y:S01]  /*2650*/  UMOV UR6, 0x55555555 ;  /* 0x5555555500067882 */ /* 0x000fe20000000000 */
[----:B------:R-:W-:Y:S01]  /*2660*/  UMOV UR7, 0x3fb55555 ;  /* 0x3fb5555500077882 */ /* 0x000fe20000000000 */
[----:B------:R-:W-:-:S05]  /*2670*/  DFMA R22, R20, -R6, R22 ;  /* 0x800000061416722b */ /* 0x000fca0000000016 */
[----:B------:R-:W-:-:S03]  /*2680*/  DFMA R20, R30, R26, UR6 ;  /* 0x000000061e147e2b */ /* 0x000fc6000800001a */
[----:B------:R-:W-:Y:S02]  /*2690*/  DMUL R22, R24, R22 ;  /* 0x0000001618167228 */ /* 0x000fe40000000000 */
[----:B------:R-:W-:-:S03]  /*26a0*/  DMUL R24, R6, R6 ;  /* 0x0000000606187228 */ /* 0x000fc60000000000 */
[----:B------:R-:W-:Y:S01]  /*26b0*/  DADD R32, -R20, UR6 ;  /* 0x0000000614207e29 */ /* 0x000fe20008000100 */
[----:B------:R-:W-:Y:S01]  /*26c0*/  UMOV UR6, 0xb9e7b0 ;  /* 0x00b9e7b000067882 */ /* 0x000fe20000000000 */
[----:B------:R-:W-:-:S06]  /*26d0*/  UMOV UR7, 0x3c46a4cb ;  /* 0x3c46a4cb00077882 */ /* 0x000fcc0000000000 */
[----:B------:R-:W-:Y:S02]  /*26e0*/  DFMA R32, R30, R26, R32 ;  /* 0x0000001a1e20722b */ /* 0x000fe40000000020 */
[----:B------:R-:W-:Y:S01]  /*26f0*/  DFMA R30, R6, R6, -R24 ;  /* 0x00000006061e722b */ /* 0x000fe20000000818 */
[----:B------:R-:W-:Y:S02]  /*2700*/  VIADD R27, R23, 0x100000 ;  /* 0x00100000171b7836 */ /* 0x000fe40000000000 */
[----:B------:R-:W-:-:S03]  /*2710*/  IMAD.MOV.U32 R26, RZ, RZ, R22 ;  /* 0x000000ffff1a7224 */ /* 0x000fc600078e0016 */
[----:B------:R-:W-:Y:S01]  /*2720*/  DADD R32, R32, -UR6 ;  /* 0x8000000620207e29 */ /* 0x000fe20008000000 */
[----:B------:R-:W-:Y:S01]  /*2730*/  UMOV UR6, 0x80000000 ;  /* 0x8000000000067882 */ /* 0x000fe20000000000 */
[----:B------:R-:W-:Y:S01]  /*2740*/  UMOV UR7, 0x43300000 ;  /* 0x4330000000077882 */ /* 0x000fe20000000000 */
[C---:B------:R-:W-:Y:S02]  /*2750*/  DFMA R26, R6.reuse, R26, R30 ;  /* 0x0000001a061a722b */ /* 0x040fe4000000001e */
[----:B------:R-:W-:-:S08]  /*2760*/  DMUL R30, R6, R24 ;  /* 0x00000018061e7228 */ /* 0x000fd00000000000 */
[----:B------:R-:W-:-:S08]  /*2770*/  DFMA R34, R6, R24, -R30 ;  /* 0x000000180622722b */ /* 0x000fd0000000081e */
[----:B------:R-:W-:Y:S02]  /*2780*/  DFMA R34, R22, R24, R34 ;  /* 0x000000181622722b */ /* 0x000fe40000000022 */
[----:B------:R-:W-:-:S06]  /*2790*/  DADD R24, R20, R32 ;  /* 0x0000000014187229 */ /* 0x000fcc0000000020 */
[----:B------:R-:W-:Y:S02]  /*27a0*/  DFMA R26, R6, R26, R34 ;  /* 0x0000001a061a722b */ /* 0x000fe40000000022 */
[----:B------:R-:W-:Y:S02]  /*27b0*/  DADD R34, R20, -R24 ;  /* 0x0000000014227229 */ /* 0x000fe40000000818 */
[----:B------:R-:W-:-:S06]  /*27c0*/  DMUL R20, R24, R30 ;  /* 0x0000001e18147228 */ /* 0x000fcc0000000000 */
[----:B------:R-:W-:Y:S02]  /*27d0*/  DADD R34, R32, R34 ;  /* 0x0000000020227229 */ /* 0x000fe40000000022 */
[----:B------:R-:W-:-:S08]  /*27e0*/  DFMA R32, R24, R30, -R20 ;  /* 0x0000001e1820722b */ /* 0x000fd00000000814 */
[----:B------:R-:W-:-:S08]  /*27f0*/  DFMA R26, R24, R26, R32 ;  /* 0x0000001a181a722b */ /* 0x000fd00000000020 */
[----:B------:R-:W-:-:S08]  /*2800*/  DFMA R34, R34, R30, R26 ;  /* 0x0000001e2222722b */ /* 0x000fd0000000001a */
[----:B------:R-:W-:-:S08]  /*2810*/  DADD R24, R20, R34 ;  /* 0x0000000014187229 */ /* 0x000fd00000000022 */
[--C-:B------:R-:W-:Y:S02]  /*2820*/  DADD R26, R6, R24.reuse ;  /* 0x00000000061a7229 */ /* 0x100fe40000000018 */
[----:B------:R-:W-:-:S06]  /*2830*/  DADD R20, R20, -R24 ;  /* 0x0000000014147229 */ /* 0x000fcc0000000818 */
[----:B------:R-:W-:Y:S02]  /*2840*/  DADD R6, R6, -R26 ;  /* 0x0000000006067229 */ /* 0x000fe4000000081a */
[----:B------:R-:W-:-:S06]  /*2850*/  DADD R20, R34, R20 ;  /* 0x0000000022147229 */ /* 0x000fcc0000000014 */
[----:B------:R-:W-:-:S08]  /*2860*/  DADD R6, R24, R6 ;  /* 0x0000000018067229 */ /* 0x000fd00000000006 */
[----:B------:R-:W-:-:S08]  /*2870*/  DADD R6, R20, R6 ;  /* 0x0000000014067229 */ /* 0x000fd00000000006 */
[----:B------:R-:W-:Y:S01]  /*2880*/  DADD R22, R22, R6 ;  /* 0x0000000016167229 */ /* 0x000fe20000000006 */
[----:B------:R-:W-:Y:S01]  /*2890*/  LOP3.LUT R6, R4, 0x80000000, RZ, 0x3c, !PT ;  /* 0x8000000004067812 */ /* 0x000fe200078e3cff */
[----:B------:R-:W-:-:S06]  /*28a0*/  IMAD.MOV.U32 R7, RZ, RZ, 0x43300000 ;  /* 0x43300000ff077424 */ /* 0x000fcc00078e00ff */
[----:B------:R-:W-:Y:S02]  /*28b0*/  DADD R20, R26, R22 ;  /* 0x000000001a147229 */ /* 0x000fe40000000016 */
[----:B------:R-:W-:Y:S01]  /*28c0*/  DADD R6, R6, -UR6 ;  /* 0x8000000606067e29 */ /* 0x000fe20008000000 */
[----:B------:R-:W-:Y:S01]  /*28d0*/  UMOV UR6, 0xfefa39ef ;  /* 0xfefa39ef00067882 */ /* 0x000fe20000000000 */
[----:B------:R-:W-:-:S04]  /*28e0*/  UMOV UR7, 0x3fe62e42 ;  /* 0x3fe62e4200077882 */ /* 0x000fc80000000000 */
[--C-:B------:R-:W-:Y:S02]  /*28f0*/  DADD R26, R26, -R20.reuse ;  /* 0x000000001a1a7229 */ /* 0x100fe40000000814 */
[----:B------:R-:W-:-:S06]  /*2900*/  DFMA R4, R6, UR6, R20 ;  /* 0x0000000606047c2b */ /* 0x000fcc0008000014 */
[----:B------:R-:W-:Y:S02]  /*2910*/  DADD R26, R22, R26 ;  /* 0x00000000161a7229 */ /* 0x000fe4000000001a */
[----:B------:R-:W-:Y:S01]  /*2920*/  DFMA R24, R6, -UR6, R4 ;  /* 0x8000000606187c2b */ /* 0x000fe20008000004 */
[----:B------:R-:W-:Y:S01]  /*2930*/  LOP3.LUT R23, R3, 0xff0fffff, RZ, 0xc0, !PT ;  /* 0xff0fffff03177812 */ /* 0x000fe200078ec0ff */
[----:B------:R-:W-:-:S03]  /*2940*/  IMAD.MOV.U32 R22, RZ, RZ, R2 ;  /* 0x000000ffff167224 */ /* 0x000fc600078e0002 */
[----:B------:R-:W-:-:S03]  /*2950*/  SEL R23, R23, R3, P1 ;  /* 0x0000000317177207 */ /* 0x000fc60000800000 */
[----:B------:R-:W-:-:S08]  /*2960*/  DADD R24, -R20, R24 ;  /* 0x0000000014187229 */ /* 0x000fd00000000118 */
[----:B------:R-:W-:-:S08]  /*2970*/  DADD R24, R26, -R24 ;  /* 0x000000001a187229 */ /* 0x000fd00000000818 */
[----:B------:R-:W-:-:S08]  /*2980*/  DFMA R6, R6, UR8, R24 ;  /* 0x0000000806067c2b */ /* 0x000fd00008000018 */
[----:B------:R-:W-:-:S08]  /*2990*/  DADD R20, R4, R6 ;  /* 0x0000000004147229 */ /* 0x000fd00000000006 */
[----:B------:R-:W-:Y:S02]  /*29a0*/  DADD R4, R4, -R20 ;  /* 0x0000000004047229 */ /* 0x000fe40000000814 */
[----:B------:R-:W-:-:S06]  /*29b0*/  DMUL R2, R20, R22 ;  /* 0x0000001614027228 */ /* 0x000fcc0000000000 */
[----:B------:R-:W-:Y:S02]  /*29c0*/  DADD R4, R6, R4 ;  /* 0x0000000006047229 */ /* 0x000fe40000000004 */
[----:B------:R-:W-:Y:S01]  /*29d0*/  DFMA R20, R20, R22, -R2 ;  /* 0x000000161414722b */ /* 0x000fe20000000802 */
[----:B------:R-:W-:Y:S02]  /*29e0*/  IMAD.MOV.U32 R6, RZ, RZ, 0x652b82fe ;  /* 0x652b82feff067424 */ /* 0x000fe400078e00ff */
[----:B------:R-:W-:-:S05]  /*29f0*/  IMAD.MOV.U32 R7, RZ, RZ, 0x3ff71547 ;  /* 0x3ff71547ff077424 */ /* 0x000fca00078e00ff */
[----:B------:R-:W-:-:S08]  /*2a00*/  DFMA R20, R4, R22, R20 ;  /* 0x000000160414722b */ /* 0x000fd00000000014 */
[----:B------:R-:W-:-:S08]  /*2a10*/  DADD R4, R2, R20 ;  /* 0x0000000002047229 */ /* 0x000fd00000000014 */
[----:B------:R-:W-:Y:S02]  /*2a20*/  DFMA R6, R4, R6, 6.75539944105574400000e+15 ;  /* 0x433800000406742b */ /* 0x000fe40000000006 */
[----:B------:R-:W-:Y:S01]  /*2a30*/  FSETP.GEU.AND P1, PT, |R5|, 4.1917929649353027344, PT ;  /* 0x4086232b0500780b */ /* 0x000fe20003f2e200 */
[----:B------:R-:W-:-:S05]  /*2a40*/  DADD R2, R2, -R4 ;  /* 0x0000000002027229 */ /* 0x000fca0000000804 */
[----:B------:R-:W-:-:S03]  /*2a50*/  DADD R22, R6, -6.75539944105574400000e+15 ;  /* 0xc338000006167429 */ /* 0x000fc60000000000 */
[----:B------:R-:W-:-:S05]  /*2a60*/  DADD R20, R20, R2 ;  /* 0x0000000014147229 */ /* 0x000fca0000000002 */
[----:B------:R-:W-:Y:S01]  /*2a70*/  DFMA R24, R22, -UR6, R4 ;  /* 0x8000000616187c2b */ /* 0x000fe20008000004 */
[----:B------:R-:W-:Y:S01]  /*2a80*/  UMOV UR6, 0x3b39803f ;  /* 0x3b39803f00067882 */ /* 0x000fe20000000000 */
[----:B------:R-:W-:-:S06]  /*2a90*/  UMOV UR7, 0x3c7abc9e ;  /* 0x3c7abc9e00077882 */ /* 0x000fcc0000000000 */
[----:B------:R-:W-:Y:S01]  /*2aa0*/  DFMA R22, R22, -UR6, R24 ;  /* 0x8000000616167c2b */ /* 0x000fe20008000018 */
[----:B------:R-:W-:Y:S01]  /*2ab0*/  UMOV UR6, 0x69ce2bdf ;  /* 0x69ce2bdf00067882 */ /* 0x000fe20000000000 */
[----:B------:R-:W-:Y:S01]  /*2ac0*/  IMAD.MOV.U32 R24, RZ, RZ, -0x35dec16 ;  /* 0xfca213eaff187424 */ /* 0x000fe200078e00ff */
[----:B------:R-:W-:Y:S01]  /*2ad0*/  UMOV UR7, 0x3e5ade15 ;  /* 0x3e5ade1500077882 */ /* 0x000fe20000000000 */
[----:B------:R-:W-:-:S06]  /*2ae0*/  IMAD.MOV.U32 R25, RZ, RZ, 0x3e928af3 ;  /* 0x3e928af3ff197424 */ /* 0x000fcc00078e00ff */
        /* <DEDUP_REMOVED lines=24> */
[----:B------:R-:W-:-:S08]  /*2c70*/  DFMA R24, R22, R24, UR6 ;  /* 0x0000000616187e2b */ /* 0x000fd00008000018 */
[----:B------:R-:W-:-:S08]  /*2c80*/  DFMA R24, R22, R24, 1 ;  /* 0x3ff000001618742b */ /* 0x000fd00000000018 */
[----:B------:R-:W-:-:S10]  /*2c90*/  DFMA R22, R22, R24, 1 ;  /* 0x3ff000001616742b */ /* 0x000fd40000000018 */
[----:B------:R-:W-:Y:S02]  /*2ca0*/  IMAD R3, R6, 0x100000, R23 ;  /* 0x0010000006037824 */ /* 0x000fe400078e0217 */
[----:B------:R-:W-:Y:S01]  /*2cb0*/  IMAD.MOV.U32 R2, RZ, RZ, R22 ;  /* 0x000000ffff027224 */ /* 0x000fe200078e0016 */
[----:B------:R-:W-:Y:S06]  /*2cc0*/  @!P1 BRA `(.L_x_41) ;  /* 0x0000000000309947 */ /* 0x000fec0003800000 */
[----:B------:R-:W-:Y:S01]  /*2cd0*/  FSETP.GEU.AND P2, PT, |R5|, 4.2275390625, PT ;  /* 0x408748000500780b */ /* 0x000fe20003f4e200 */
[C---:B------:R-:W-:Y:S02]  /*2ce0*/  DADD R24, R4.reuse, +INF ;  /* 0x7ff0000004187429 */ /* 0x040fe40000000000 */
[----:B------:R-:W-:-:S08]  /*2cf0*/  DSETP.GEU.AND P1, PT, R4, RZ, PT ;  /* 0x000000ff0400722a */ /* 0x000fd00003f2e000 */
[----:B------:R-:W-:Y:S02]  /*2d00*/  FSEL R3, R25, RZ, P1 ;  /* 0x000000ff19037208 */ /* 0x000fe40000800000 */
[----:B------:R-:W-:-:S04]  /*2d10*/  @!P2 LEA.HI R2, R6, R6, RZ, 0x1 ;  /* 0x000000060602a211 */ /* 0x000fc800078f08ff */
[----:B------:R-:W-:Y:S02]  /*2d20*/  @!P2 SHF.R.S32.HI R5, RZ, 0x1, R2 ;  /* 0x00000001ff05a819 */ /* 0x000fe40000011402 */
[----:B------:R-:W-:-:S03]  /*2d30*/  FSEL R2, R24, RZ, P1 ;  /* 0x000000ff18027208 */ /* 0x000fc60000800000 */
[----:B------:R-:W-:Y:S02]  /*2d40*/  @!P2 IMAD.IADD R4, R6, 0x1, -R5 ;  /* 0x000000010604a824 */ /* 0x000fe400078e0a05 */
[----:B------:R-:W-:-:S03]  /*2d50*/  @!P2 IMAD R23, R5, 0x100000, R23 ;  /* 0x001000000517a824 */ /* 0x000fc600078e0217 */
[----:B------:R-:W-:Y:S01]  /*2d60*/  @!P2 LEA R5, R4, 0x3ff00000, 0x14 ;  /* 0x3ff000000405a811 */ /* 0x000fe200078ea0ff */
[----:B------:R-:W-:-:S06]  /*2d70*/  @!P2 IMAD.MOV.U32 R4, RZ, RZ, RZ ;  /* 0x000000ffff04a224 */ /* 0x000fcc00078e00ff */
[----:B------:R-:W-:-:S11]  /*2d80*/  @!P2 DMUL R2, R22, R4 ;  /* 0x000000041602a228 */ /* 0x000fd60000000000 */
.L_x_41:
[----:B------:R-:W-:Y:S01]  /*2d90*/  DFMA R20, R20, R2, R2 ;  /* 0x000000021414722b */ /* 0x000fe20000000002 */
[----:B------:R-:W-:Y:S01]  /*2da0*/  IMAD.MOV.U32 R4, RZ, RZ, R0 ;  /* 0x000000ffff047224 */ /* 0x000fe200078e0000 */
[----:B------:R-:W-:Y:S01]  /*2db0*/  DSETP.NEU.AND P1, PT, |R2|, +INF , PT ;  /* 0x7ff000000200742a */ /* 0x000fe20003f2d200 */
[----:B------:R-:W-:-:S07]  /*2dc0*/  IMAD.MOV.U32 R5, RZ, RZ, 0x0 ;  /* 0x00000000ff057424 */ /* 0x000fce00078e00ff */
[----:B------:R-:W-:Y:S02]  /*2dd0*/  FSEL R2, R2, R20, !P1 ;  /* 0x0000001402027208 */ /* 0x000fe40004800000 */
[----:B------:R-:W-:Y:S01]  /*2de0*/  FSEL R3, R3, R21, !P1 ;  /* 0x0000001503037208 */ /* 0x000fe20004800000 */
[----:B------:R-:W-:Y:S06]  /*2df0*/  RET.REL.NODEC R4 `(_Z11mikkola_gpuPKdS0_Pd) ;  /* 0xffffffd004807950 */ /* 0x000fec0003c3ffff */
        .type           $_Z11mikkola_gpuPKdS0_Pd$__internal_trig_reduction_slowpathd,@function
        .size           $_Z11mikkola_gpuPKdS0_Pd$__internal_trig_reduction_slowpathd,(.L_x_53 - $_Z11mikkola_gpuPKdS0_Pd$__internal_trig_reduction_slowpathd)
$_Z11mikkola_gpuPKdS0_Pd$__internal_trig_reduction_slowpathd:
[----:B------:R-:W-:Y:S01]  /*2e00*/  SHF.R.U32.HI R0, RZ, 0x14, R20 ;  /* 0x00000014ff007819 */ /* 0x000fe20000011614 */
[----:B------:R-:W-:Y:S02]  /*2e10*/  IMAD.MOV.U32 R13, RZ, RZ, R2 ;  /* 0x000000ffff0d7224 */ /* 0x000fe400078e0002 */
[----:B------:R-:W-:Y:S01]  /*2e20*/  IMAD.MOV.U32 R4, RZ, RZ, RZ ;  /* 0x000000ffff047224 */ /* 0x000fe200078e00ff */
[----:B------:R-:W-:-:S04]  /*2e30*/  LOP3.LUT R3, R0, 0x7ff, RZ, 0xc0, !PT ;  /* 0x000007ff00037812 */ /* 0x000fc800078ec0ff */
[----:B------:R-:W-:-:S13]  /*2e40*/  ISETP.NE.AND P0, PT, R3, 0x7ff, PT ;  /* 0x000007ff0300780c */ /* 0x000fda0003f05270 */
[----:B------:R-:W-:Y:S05]  /*2e50*/  @!P0 BRA `(.L_x_42) ;  /* 0x0000000800488947 */ /* 0x000fea0003800000 */
[----:B------:R-:W-:Y:S01]  /*2e60*/  VIADD R2, R3, 0xfffffc00 ;  /* 0xfffffc0003027836 */ /* 0x000fe20000000000 */
[----:B------:R-:W-:Y:S01]  /*2e70*/  BSSY.RECONVERGENT B2, `(.L_x_43) ;  /* 0x000002f000027945 */ /* 0x000fe20003800200 */
[----:B------:R-:W-:-:S03]  /*2e80*/  CS2R R26, SRZ ;  /* 0x00000000001a7805 */ /* 0x000fc6000001ff00 */
[----:B------:R-:W-:Y:S02]  /*2e90*/  SHF.R.U32.HI R4, RZ, 0x6, R2 ;  /* 0x00000006ff047819 */ /* 0x000fe40000011602 */
[----:B------:R-:W-:Y:S02]  /*2ea0*/  ISETP.GE.U32.AND P0, PT, R2, 0x80, PT ;  /* 0x000000800200780c */ /* 0x000fe40003f06070 */
[C---:B------:R-:W-:Y:S02]  /*2eb0*/  IADD3 R5, PT, PT, -R4.reuse, 0x13, RZ ;  /* 0x0000001304057810 */ /* 0x040fe40007ffe1ff */
[----:B------:R-:W-:Y:S02]  /*2ec0*/  IADD3 R25, PT, PT, -R4, 0xf, RZ ;  /* 0x0000000f04197810 */ /* 0x000fe40007ffe1ff */
[----:B------:R-:W-:-:S04]  /*2ed0*/  SEL R5, R5, 0x12, P0 ;  /* 0x0000001205057807 */ /* 0x000fc80000000000 */
[----:B------:R-:W-:-:S13]  /*2ee0*/  ISETP.GE.AND P0, PT, R25, R5, PT ;  /* 0x000000051900720c */ /* 0x000fda0003f06270 */
[----:B------:R-:W-:Y:S05]  /*2ef0*/  @P0 BRA `(.L_x_44) ;  /* 0x0000000000980947 */ /* 0x000fea0003800000 */
[----:B------:R-:W0:Y:S01]  /*2f00*/  LDC.64 R6, c[0x0][0x358] ;  /* 0x0000d600ff067b82 */ /* 0x000e220000000a00 */
[C---:B------:R-:W-:Y:S01]  /*2f10*/  SHF.L.U64.HI R15, R13.reuse, 0xb, R20 ;  /* 0x0000000b0d0f7819 */ /* 0x040fe20000010214 */
[----:B------:R-:W-:Y:S01]  /*2f20*/  BSSY.RECONVERGENT B3, `(.L_x_45) ;  /* 0x0000022000037945 */ /* 0x000fe20003800200 */
[----:B------:R-:W-:Y:S01]  /*2f30*/  IMAD.SHL.U32 R13, R13, 0x800, RZ ;  /* 0x000008000d0d7824 */ /* 0x000fe200078e00ff */
[----:B------:R-:W-:Y:S01]  /*2f40*/  IADD3 R21, PT, PT, RZ, -R4, -R5 ;  /* 0x80000004ff157210 */ /* 0x000fe20007ffe805 */
[----:B------:R-:W-:Y:S01]  /*2f50*/  IMAD.MOV.U32 R12, RZ, RZ, RZ ;  /* 0x000000ffff0c7224 */ /* 0x000fe200078e00ff */
[----:B------:R-:W-:Y:S02]  /*2f60*/  CS2R R26, SRZ ;  /* 0x00000000001a7805 */ /* 0x000fe4000001ff00 */
[----:B------:R-:W-:-:S07]  /*2f70*/  LOP3.LUT R15, R15, 0x80000000, RZ, 0xfc, !PT ;  /* 0x800000000f0f7812 */ /* 0x000fce00078efcff */
.L_x_46:
[----:B------:R-:W1:Y:S01]  /*2f80*/  LDC.64 R2, c[0x4][RZ] ;  /* 0x01000000ff027b82 */ /* 0x000e620000000a00 */
[----:B0-----:R-:W-:Y:S02]  /*2f90*/  R2UR UR6, R6 ;  /* 0x00000000060672ca */ /* 0x001fe400000e0000 */
[----:B------:R-:W-:Y:S01]  /*2fa0*/  R2UR UR7, R7 ;  /* 0x00000000070772ca */ /* 0x000fe200000e0000 */
[----:B-1----:R-:W-:-:S12]  /*2fb0*/  IMAD.WIDE R2, R25, 0x8, R2 ;  /* 0x0000000819027825 */ /* 0x002fd800078e0202 */
[----:B------:R-:W2:Y:S01]  /*2fc0*/  LDG.E.64.CONSTANT R2, desc[UR6][R2.64] ;  /* 0x0000000602027981 */ /* 0x000ea2000c1e9b00 */
[----:B------:R-:W-:Y:S02]  /*2fd0*/  VIADD R21, R21, 0x1 ;  /* 0x0000000115157836 */ /* 0x000fe40000000000 */
[----:B------:R-:W-:Y:S02]  /*2fe0*/  VIADD R25, R25, 0x1 ;  /* 0x0000000119197836 */ /* 0x000fe40000000000 */
[----:B--2---:R-:W-:-:S04]  /*2ff0*/  IMAD.WIDE.U32 R26, P2, R2, R13, R26 ;  /* 0x0000000d021a7225 */ /* 0x004fc8000784001a */
[----:B------:R-:W-:Y:S02]  /*3000*/  IMAD R29, R2, R15, RZ ;  /* 0x0000000f021d7224 */ /* 0x000fe400078e02ff */
[CC--:B------:R-:W-:Y:S02]  /*3010*/  IMAD R24, R3.reuse, R13.reuse, RZ ;  /* 0x0000000d03187224 */ /* 0x0c0fe400078e02ff */
[----:B------:R-:W-:Y:S01]  /*3020*/  IMAD.HI.U32 R31, R3, R13, RZ ;  /* 0x0000000d031f7227 */ /* 0x000fe200078e00ff */
[----:B------:R-:W-:-:S03]  /*3030*/  IADD3 R27, P0, PT, R29, R27, RZ ;  /* 0x0000001b1d1b7210 */ /* 0x000fc60007f1e0ff */
[----:B------:R-:W-:Y:S01]  /*3040*/  IMAD R29, R12, 0x8, R1 ;  /* 0x000000080c1d7824 */ /* 0x000fe200078e0201 */
[----:B------:R-:W-:Y:S01]  /*3050*/  IADD3 R27, P1, PT, R24, R27, RZ ;  /* 0x0000001b181b7210 */ /* 0x000fe20007f3e0ff */
[----:B------:R-:W-:-:S04]  /*3060*/  IMAD.HI.U32 R24, R2, R15, RZ ;  /* 0x0000000f02187227 */ /* 0x000fc800078e00ff */
[----:B------:R-:W-:Y:S01]  /*3070*/  IMAD.X R2, RZ, RZ, R24, P2 ;  /* 0x000000ffff027224 */ /* 0x000fe200010e0618 */
[----:B------:R0:W-:Y:S01]  /*3080*/  STL.64 [R29], R26 ;  /* 0x0000001a1d007387 */ /* 0x0001e20000100a00 */
[----:B------:R-:W-:-:S03]  /*3090*/  IMAD.HI.U32 R24, R3, R15, RZ ;  /* 0x0000000f03187227 */ /* 0x000fc600078e00ff */
[----:B------:R-:W-:Y:S01]  /*30a0*/  IADD3.X R2, P0, PT, R31, R2, RZ, P0, !PT ;  /* 0x000000021f027210 */ /* 0x000fe2000071e4ff */
[----:B------:R-:W-:Y:S02]  /*30b0*/  IMAD R3, R3, R15, RZ ;  /* 0x0000000f03037224 */ /* 0x000fe400078e02ff */
[----:B------:R-:W-:-:S03]  /*30c0*/  VIADD R12, R12, 0x1 ;  /* 0x000000010c0c7836 */ /* 0x000fc60000000000 */
[----:B------:R-:W-:Y:S01]  /*30d0*/  IADD3.X R3, P1, PT, R3, R2, RZ, P1, !PT ;  /* 0x0000000203037210 */ /* 0x000fe20000f3e4ff */
[----:B------:R-:W-:Y:S01]  /*30e0*/  IMAD.X R2, RZ, RZ, R24, P0 ;  /* 0x000000ffff027224 */ /* 0x000fe200000e0618 */
[----:B------:R-:W-:-:S03]  /*30f0*/  ISETP.NE.AND P0, PT, R21, -0xf, PT ;  /* 0xfffffff11500780c */ /* 0x000fc60003f05270 */
[----:B------:R-:W-:Y:S02]  /*3100*/  IMAD.X R2, RZ, RZ, R2, P1 ;  /* 0x000000ffff027224 */ /* 0x000fe400008e0602 */
[----:B0-----:R-:W-:Y:S02]  /*3110*/  IMAD.MOV.U32 R26, RZ, RZ, R3 ;  /* 0x000000ffff1a7224 */ /* 0x001fe400078e0003 */
[----:B------:R-:W-:-:S06]  /*3120*/  IMAD.MOV.U32 R27, RZ, RZ, R2 ;  /* 0x000000ffff1b7224 */ /* 0x000fcc00078e0002 */
[----:B------:R-:W-:Y:S05]  /*3130*/  @P0 BRA `(.L_x_46) ;  /* 0xfffffffc00900947 */ /* 0x000fea000383ffff */
[----:B------:R-:W-:Y:S05]  /*3140*/  BSYNC.RECONVERGENT B3 ;  /* 0x0000000000037941 */ /* 0x000fea0003800200 */
.L_x_45:
[----:B------:R-:W-:-:S07]  /*3150*/  IMAD.MOV.U32 R25, RZ, RZ, R5 ;  /* 0x000000ffff197224 */ /* 0x000fce00078e0005 */
.L_x_44:
[----:B------:R-:W-:Y:S05]  /*3160*/  BSYNC.RECONVERGENT B2 ;  /* 0x0000000000027941 */ /* 0x000fea0003800200 */
.L_x_43:
[----:B------:R-:W-:Y:S01]  /*3170*/  LOP3.LUT P0, R31, R0, 0x3f, RZ, 0xc0, !PT ;  /* 0x0000003f001f7812 */ /* 0x000fe2000780c0ff */
[----:B------:R-:W-:-:S04]  /*3180*/  IMAD.IADD R0, R4, 0x1, R25 ;  /* 0x0000000104007824 */ /* 0x000fc800078e0219 */
[----:B------:R-:W-:-:S05]  /*3190*/  IMAD.U32 R29, R0, 0x8, R1 ;  /* 0x00000008001d7824 */ /* 0x000fca00078e0001 */
[----:B------:R0:W-:Y:S04]  /*31a0*/  STL.64 [R29+-0x78], R26 ;  /* 0xffff881a1d007387 */ /* 0x0001e80000100a00 */
[----:B------:R-:W2:Y:S04]  /*31b0*/  @P0 LDL.64 R12, [R1+0x8] ;  /* 0x00000800010c0983 */ /* 0x000ea80000100a00 */
[----:B------:R-:W3:Y:S04]  /*31c0*/  LDL.64 R2, [R1+0x10] ;  /* 0x0000100001027983 */ /* 0x000ee80000100a00 */
[----:B------:R-:W4:Y:S01]  /*31d0*/  LDL.64 R4, [R1+0x18] ;  /* 0x0000180001047983 */ /* 0x000f220000100a00 */
[----:B------:R-:W-:Y:S01]  /*31e0*/  @P0 LOP3.LUT R0, R31, 0x3f, RZ, 0x3c, !PT ;  /* 0x0000003f1f000812 */ /* 0x000fe200078e3cff */
[----:B------:R-:W-:Y:S01]  /*31f0*/  BSSY.RECONVERGENT B2, `(.L_x_47) ;  /* 0x0000034000027945 */ /* 0x000fe20003800200 */
[----:B--2---:R-:W-:-:S02]  /*3200*/  @P0 SHF.R.U64 R7, R12, 0x1, R13 ;  /* 0x000000010c070819 */ /* 0x004fc4000000120d */
[----:B------:R-:W-:Y:S02]  /*3210*/  @P0 SHF.R.U32.HI R13, RZ, 0x1, R13 ;  /* 0x00000001ff0d0819 */ /* 0x000fe4000001160d */
[CC--:B---3--:R-:W-:Y:S02]  /*3220*/  @P0 SHF.L.U32 R15, R2.reuse, R31.reuse, RZ ;  /* 0x0000001f020f0219 */ /* 0x0c8fe400000006ff */
[----:B------:R-:W-:Y:S02]  /*3230*/  @P0 SHF.R.U64 R6, R7, R0, R13 ;  /* 0x0000000007060219 */ /* 0x000fe4000000120d */
[--C-:B------:R-:W-:Y:S02]  /*3240*/  @P0 SHF.R.U32.HI R25, RZ, 0x1, R3.reuse ;  /* 0x00000001ff190819 */ /* 0x100fe40000011603 */
[C-C-:B------:R-:W-:Y:S02]  /*3250*/  @P0 SHF.R.U64 R21, R2.reuse, 0x1, R3.reuse ;  /* 0x0000000102150819 */ /* 0x140fe40000001203 */
[----:B------:R-:W-:-:S02]  /*3260*/  @P0 SHF.L.U64.HI R12, R2, R31, R3 ;  /* 0x0000001f020c0219 */ /* 0x000fc40000010203 */
[----:B------:R-:W-:Y:S02]  /*3270*/  @P0 SHF.R.U32.HI R7, RZ, R0, R13 ;  /* 0x00000000ff070219 */ /* 0x000fe4000001160d */
[----:B------:R-:W-:Y:S02]  /*3280*/  @P0 LOP3.LUT R2, R15, R6, RZ, 0xfc, !PT ;  /* 0x000000060f020212 */ /* 0x000fe400078efcff */
[----:B----4-:R-:W-:Y:S02]  /*3290*/  @P0 SHF.L.U32 R13, R4, R31, RZ ;  /* 0x0000001f040d0219 */ /* 0x010fe400000006ff */
[----:B------:R-:W-:Y:S02]  /*32a0*/  @P0 SHF.R.U64 R24, R21, R0, R25 ;  /* 0x0000000015180219 */ /* 0x000fe40000001219 */
[----:B------:R-:W-:Y:S01]  /*32b0*/  @P0 LOP3.LUT R3, R12, R7, RZ, 0xfc, !PT ;  /* 0x000000070c030212 */ /* 0x000fe200078efcff */
[----:B------:R-:W-:Y:S01]  /*32c0*/  IMAD.SHL.U32 R12, R2, 0x4, RZ ;  /* 0x00000004020c7824 */ /* 0x000fe200078e00ff */
[----:B------:R-:W-:-:S02]  /*32d0*/  @P0 SHF.L.U64.HI R7, R4, R31, R5 ;  /* 0x0000001f04070219 */ /* 0x000fc40000010205 */
[----:B------:R-:W-:Y:S02]  /*32e0*/  @P0 LOP3.LUT R4, R13, R24, RZ, 0xfc, !PT ;  /* 0x000000180d040212 */ /* 0x000fe400078efcff */
[----:B------:R-:W-:Y:S02]  /*32f0*/  @P0 SHF.R.U32.HI R0, RZ, R0, R25 ;  /* 0x00000000ff000219 */ /* 0x000fe40000011619 */
[----:B------:R-:W-:Y:S02]  /*3300*/  SHF.L.U64.HI R13, R2, 0x2, R3 ;  /* 0x00000002020d7819 */ /* 0x000fe40000010203 */
[----:B------:R-:W-:Y:S02]  /*3310*/  @P0 LOP3.LUT R5, R7, R0, RZ, 0xfc, !PT ;  /* 0x0000000007050212 */ /* 0x000fe400078efcff */
[----:B------:R-:W-:Y:S02]  /*3320*/  SHF.L.W.U32.HI R3, R3, 0x2, R4 ;  /* 0x0000000203037819 */ /* 0x000fe40000010e04 */
[----:B------:R-:W-:-:S02]  /*3330*/  IADD3 RZ, P0, PT, RZ, -R12, RZ ;  /* 0x8000000cffff7210 */ /* 0x000fc40007f1e0ff */
[----:B------:R-:W-:Y:S02]  /*3340*/  LOP3.LUT R0, RZ, R13, RZ, 0x33, !PT ;  /* 0x0000000dff007212 */ /* 0x000fe400078e33ff */
[----:B------:R-:W-:Y:S02]  /*3350*/  SHF.L.W.U32.HI R4, R4, 0x2, R5 ;  /* 0x0000000204047819 */ /* 0x000fe40000010e05 */
[----:B------:R-:W-:Y:S02]  /*3360*/  LOP3.LUT R2, RZ, R3, RZ, 0x33, !PT ;  /* 0x00000003ff027212 */ /* 0x000fe400078e33ff */
[----:B------:R-:W-:Y:S02]  /*3370*/  IADD3.X R6, P0, PT, RZ, R0, RZ, P0, !PT ;  /* 0x00000000ff067210 */ /* 0x000fe4000071e4ff */
[----:B------:R-:W-:Y:S02]  /*3380*/  LOP3.LUT R7, RZ, R4, RZ, 0x33, !PT ;  /* 0x00000004ff077212 */ /* 0x000fe400078e33ff */
[----:B------:R-:W-:-:S02]  /*3390*/  IADD3.X R0, P1, PT, RZ, R2, RZ, P0, !PT ;  /* 0x00000002ff007210 */ /* 0x000fc4000073e4ff */
[----:B------:R-:W-:-:S03]  /*33a0*/  ISETP.GT.U32.AND P2, PT, R3, -0x1, PT ;  /* 0xffffffff0300780c */ /* 0x000fc60003f44070 */
[----:B------:R-:W-:Y:S01]  /*33b0*/  IMAD.X R7, RZ, RZ, R7, P1 ;  /* 0x000000ffff077224 */ /* 0x000fe200008e0607 */
[----:B------:R-:W-:-:S04]  /*33c0*/  ISETP.GT.AND.EX P0, PT, R4, -0x1, PT, P2 ;  /* 0xffffffff0400780c */ /* 0x000fc80003f04320 */
[----:B------:R-:W-:Y:S02]  /*33d0*/  SEL R2, R4, R7, P0 ;  /* 0x0000000704027207 */ /* 0x000fe40000000000 */
[----:B------:R-:W-:Y:S02]  /*33e0*/  SEL R21, R3, R0, P0 ;  /* 0x0000000003157207 */ /* 0x000fe40000000000 */
[----:B------:R-:W-:Y:S02]  /*33f0*/  ISETP.NE.U32.AND P1, PT, R2, RZ, PT ;  /* 0x000000ff0200720c */ /* 0x000fe40003f25070 */
[----:B------:R-:W-:Y:S02]  /*3400*/  SEL R13, R13, R6, P0 ;  /* 0x000000060d0d7207 */ /* 0x000fe40000000000 */
[----:B------:R-:W-:Y:S01]  /*3410*/  SEL R3, R21, R2, !P1 ;  /* 0x0000000215037207 */ /* 0x000fe20004800000 */
[----:B------:R-:W-:-:S05]  /*3420*/  @!P0 IMAD.MOV R12, RZ, RZ, -R12 ;  /* 0x000000ffff0c8224 */ /* 0x000fca00078e0a0c */
[----:B------:R-:W1:Y:S02]  /*3430*/  FLO.U32 R3, R3 ;  /* 0x0000000300037300 */ /* 0x000e6400000e0000 */
[C---:B-1----:R-:W-:Y:S02]  /*3440*/  IADD3 R7, PT, PT, -R3.reuse, 0x1f, RZ ;  /* 0x0000001f03077810 */ /* 0x042fe40007ffe1ff */
[----:B------:R-:W-:-:S03]  /*3450*/  IADD3 R0, PT, PT, -R3, 0x3f, RZ ;  /* 0x0000003f03007810 */ /* 0x000fc60007ffe1ff */
[----:B------:R-:W-:-:S05]  /*3460*/  @P1 IMAD.MOV R0, RZ, RZ, R7 ;  /* 0x000000ffff001224 */ /* 0x000fca00078e0207 */
[----:B------:R-:W-:-:S13]  /*3470*/  ISETP.NE.AND P1, PT, R0, RZ, PT ;  /* 0x000000ff0000720c */ /* 0x000fda0003f25270 */
[----:B0-----:R-:W-:Y:S05]  /*3480*/  @!P1 BRA `(.L_x_48) ;  /* 0x0000000000289947 */ /* 0x001fea0003800000 */
[--C-:B------:R-:W-:Y:S02]  /*3490*/  SHF.R.U64 R7, R12, 0x1, R13.reuse ;  /* 0x000000010c077819 */ /* 0x100fe4000000120d */
[C---:B------:R-:W-:Y:S02]  /*34a0*/  LOP3.LUT R3, R0.reuse, 0x3f, RZ, 0xc0, !PT ;  /* 0x0000003f00037812 */ /* 0x040fe400078ec0ff */
[----:B------:R-:W-:Y:S02]  /*34b0*/  SHF.R.U32.HI R13, RZ, 0x1, R13 ;  /* 0x00000001ff0d7819 */ /* 0x000fe4000001160d */
[----:B------:R-:W-:Y:S02]  /*34c0*/  LOP3.LUT R6, R0, 0x3f, RZ, 0xc, !PT ;  /* 0x0000003f00067812 */ /* 0x000fe400078e0cff */
[CC--:B------:R-:W-:Y:S02]  /*34d0*/  SHF.L.U64.HI R15, R21.reuse, R3.reuse, R2 ;  /* 0x00000003150f7219 */ /* 0x0c0fe40000010202 */
[----:B------:R-:W-:-:S02]  /*34e0*/  SHF.L.U32 R3, R21, R3, RZ ;  /* 0x0000000315037219 */ /* 0x000fc400000006ff */
[-CC-:B------:R-:W-:Y:S02]  /*34f0*/  SHF.R.U64 R2, R7, R6.reuse, R13.reuse ;  /* 0x0000000607027219 */ /* 0x180fe4000000120d */
[----:B------:R-:W-:Y:S02]  /*3500*/  SHF.R.U32.HI R6, RZ, R6, R13 ;  /* 0x00000006ff067219 */ /* 0x000fe4000001160d */
[----:B------:R-:W-:Y:S02]  /*3510*/  LOP3.LUT R21, R3, R2, RZ, 0xfc, !PT ;  /* 0x0000000203157212 */ /* 0x000fe400078efcff */
[----:B------:R-:W-:-:S07]  /*3520*/  LOP3.LUT R2, R15, R6, RZ, 0xfc, !PT ;  /* 0x000000060f027212 */ /* 0x000fce00078efcff */
.L_x_48:
[----:B------:R-:W-:Y:S05]  /*3530*/  BSYNC.RECONVERGENT B2 ;  /* 0x0000000000027941 */ /* 0x000fea0003800200 */
.L_x_47:
[----:B------:R-:W-:Y:S01]  /*3540*/  IMAD.WIDE.U32 R12, R21, 0x2168c235, RZ ;  /* 0x2168c235150c7825 */ /* 0x000fe200078e00ff */
[----:B------:R-:W-:-:S03]  /*3550*/  SHF.R.U32.HI R5, RZ, 0x1e, R5 ;  /* 0x0000001eff057819 */ /* 0x000fc60000011605 */
[----:B------:R-:W-:Y:S01]  /*3560*/  IMAD.MOV.U32 R6, RZ, RZ, R13 ;  /* 0x000000ffff067224 */ /* 0x000fe200078e000d */
[----:B------:R-:W-:Y:S01]  /*3570*/  IADD3 RZ, P1, PT, R12, R12, RZ ;  /* 0x0000000c0cff7210 */ /* 0x000fe20007f3e0ff */
[----:B------:R-:W-:Y:S01]  /*3580*/  IMAD.MOV.U32 R7, RZ, RZ, RZ ;  /* 0x000000ffff077224 */ /* 0x000fe200078e00ff */
[----:B------:R-:W-:Y:S01]  /*3590*/  LEA.HI R4, R4, R5, RZ, 0x1 ;  /* 0x0000000504047211 */ /* 0x000fe200078f08ff */
[----:B------:R-:W-:-:S04]  /*35a0*/  IMAD.HI.U32 R3, R2, -0x36f0255e, RZ ;  /* 0xc90fdaa202037827 */ /* 0x000fc800078e00ff */
[----:B------:R-:W-:-:S04]  /*35b0*/  IMAD.WIDE.U32 R6, R21, -0x36f0255e, R6 ;  /* 0xc90fdaa215067825 */ /* 0x000fc800078e0006 */
[C---:B------:R-:W-:Y:S02]  /*35c0*/  IMAD R13, R2.reuse, -0x36f0255e, RZ ;  /* 0xc90fdaa2020d7824 */ /* 0x040fe400078e02ff */
[----:B------:R-:W-:-:S04]  /*35d0*/  IMAD.WIDE.U32 R6, P2, R2, 0x2168c235, R6 ;  /* 0x2168c23502067825 */ /* 0x000fc80007840006 */
[----:B------:R-:W-:Y:S01]  /*35e0*/  IMAD.X R2, RZ, RZ, R3, P2 ;  /* 0x000000ffff027224 */ /* 0x000fe200010e0603 */
[----:B------:R-:W-:Y:S02]  /*35f0*/  IADD3 R3, P2, PT, R13, R7, RZ ;  /* 0x000000070d037210 */ /* 0x000fe40007f5e0ff */
[----:B------:R-:W-:Y:S02]  /*3600*/  IADD3.X RZ, P1, PT, R6, R6, RZ, P1, !PT ;  /* 0x0000000606ff7210 */ /* 0x000fe40000f3e4ff */
[C---:B------:R-:W-:Y:S01]  /*3610*/  ISETP.GT.U32.AND P3, PT, R3.reuse, RZ, PT ;  /* 0x000000ff0300720c */ /* 0x040fe20003f64070 */
[----:B------:R-:W-:Y:S01]  /*3620*/  IMAD.X R2, RZ, RZ, R2, P2 ;  /* 0x000000ffff027224 */ /* 0x000fe200010e0602 */
[----:B------:R-:W-:-:S04]  /*3630*/  IADD3.X R6, P2, PT, R3, R3, RZ, P1, !PT ;  /* 0x0000000303067210 */ /* 0x000fc80000f5e4ff */
[C---:B------:R-:W-:Y:S01]  /*3640*/  ISETP.GT.AND.EX P1, PT, R2.reuse, RZ, PT, P3 ;  /* 0x000000ff0200720c */ /* 0x040fe20003f24330 */
[----:B------:R-:W-:-:S03]  /*3650*/  IMAD.X R7, R2, 0x1, R2, P2 ;  /* 0x0000000102077824 */ /* 0x000fc600010e0602 */
[----:B------:R-:W-:Y:S02]  /*3660*/  SEL R3, R6, R3, P1 ;  /* 0x0000000306037207 */ /* 0x000fe40000800000 */
[----:B------:R-:W-:Y:S02]  /*3670*/  SEL R6, R7, R2, P1 ;  /* 0x0000000207067207 */ /* 0x000fe40000800000 */
[----:B------:R-:W-:Y:S02]  /*3680*/  IADD3 R3, P2, PT, R3, 0x1, RZ ;  /* 0x0000000103037810 */ /* 0x000fe40007f5e0ff */
[----:B------:R-:W-:Y:S02]  /*3690*/  SEL R7, RZ, 0xffffffff, !P1 ;  /* 0xffffffffff077807 */ /* 0x000fe40004800000 */
[----:B------:R-:W-:Y:S01]  /*36a0*/  LOP3.LUT P1, R2, R20, 0x80000000, RZ, 0xc0, !PT ;  /* 0x8000000014027812 */ /* 0x000fe2000782c0ff */
[----:B------:R-:W-:Y:S02]  /*36b0*/  IMAD.X R6, RZ, RZ, R6, P2 ;  /* 0x000000ffff067224 */ /* 0x000fe400010e0606 */
[----:B------:R-:W-:Y:S01]  /*36c0*/  IMAD.IADD R7, R7, 0x1, -R0 ;  /* 0x0000000107077824 */ /* 0x000fe200078e0a00 */
[----:B------:R-:W-:-:S02]  /*36d0*/  @!P0 LOP3.LUT R2, R2, 0x80000000, RZ, 0x3c, !PT ;  /* 0x8000000002028812 */ /* 0x000fc400078e3cff */
[----:B------:R-:W-:-:S04]  /*36e0*/  SHF.R.U64 R3, R3, 0xa, R6 ;  /* 0x0000000a03037819 */ /* 0x000fc80000001206 */
[----:B------:R-:W-:-:S03]  /*36f0*/  IADD3 R3, P2, PT, R3, 0x1, RZ ;  /* 0x0000000103037810 */ /* 0x000fc60007f5e0ff */
[----:B------:R-:W-:Y:S01]  /*3700*/  @P1 IMAD.MOV R4, RZ, RZ, -R4 ;  /* 0x000000ffff041224 */ /* 0x000fe200078e0a04 */
[----:B------:R-:W-:-:S04]  /*3710*/  LEA.HI.X R6, R6, RZ, RZ, 0x16, P2 ;  /* 0x000000ff06067211 */ /* 0x000fc800010fb4ff */
[--C-:B------:R-:W-:Y:S01]  /*3720*/  SHF.R.U64 R0, R3, 0x1, R6.reuse ;  /* 0x0000000103007819 */ /* 0x100fe20000001206 */
[----:B------:R-:W-:Y:S01]  /*3730*/  IMAD.SHL.U32 R3, R7, 0x100000, RZ ;  /* 0x0010000007037824 */ /* 0x000fe200078e00ff */
[----:B------:R-:W-:Y:S02]  /*3740*/  SHF.R.U32.HI R6, RZ, 0x1, R6 ;  /* 0x00000001ff067819 */ /* 0x000fe40000011606 */
[----:B------:R-:W-:-:S04]  /*3750*/  IADD3 R13, P2, P3, RZ, RZ, R0 ;  /* 0x000000ffff0d7210 */ /* 0x000fc80007b5e000 */
[----:B------:R-:W-:-:S04]  /*3760*/  IADD3.X R3, PT, PT, R3, 0x3fe00000, R6, P2, P3 ;  /* 0x3fe0000003037810 */ /* 0x000fc800017e6406 */
[----:B------:R-:W-:-:S07]  /*3770*/  LOP3.LUT R20, R3, R2, RZ, 0xfc, !PT ;  /* 0x0000000203147212 */ /* 0x000fce00078efcff */
.L_x_42:
[----:B------:R-:W-:Y:S02]  /*3780*/  IMAD.MOV.U32 R15, RZ, RZ, 0x0 ;  /* 0x00000000ff0f7424 */ /* 0x000fe400078e00ff */
[----:B------:R-:W-:Y:S02]  /*3790*/  IMAD.MOV.U32 R0, RZ, RZ, R4 ;  /* 0x000000ffff007224 */ /* 0x000fe400078e0004 */
[----:B------:R-:W-:Y:S02]  /*37a0*/  IMAD.MOV.U32 R2, RZ, RZ, R13 ;  /* 0x000000ffff027224 */ /* 0x000fe400078e000d */
[----:B------:R-:W-:Y:S01]  /*37b0*/  IMAD.MOV.U32 R3, RZ, RZ, R20 ;  /* 0x000000ffff037224 */ /* 0x000fe200078e0014 */
[----:B------:R-:W-:Y:S06]  /*37c0*/  RET.REL.NODEC R14 `(_Z11mikkola_gpuPKdS0_Pd) ;  /* 0xffffffc80e0c7950 */ /* 0x000fec0003c3ffff */
.L_x_49:
[----:B------:R-:W-:-:S00]  /*37d0*/  BRA `(.L_x_49) ;  /* 0xfffffffc00fc7947 */ /* 0x000fc0000383ffff */
[----:B------:R-:W-:-:S00]  /*37e0*/  NOP ;  /* 0x0000000000007918 */ /* 0x000fc00000000000 */
        /* <DEDUP_REMOVED lines=9> */
.L_x_53:


//--------------------- .nv.global.init           --------------------------
	.section	.nv.global.init,"aw",@progbits
	.align	16
.nv.global.init:
	.type		__cudart_sin_cos_coeffs,@object
	.size		__cudart_sin_cos_coeffs,(__cudart_i2opi_d - __cudart_sin_cos_coeffs)
__cudart_sin_cos_coeffs:
        /*0000*/ 	.byte	0x46, 0xd2, 0xb0, 0x2c, 0xf1, 0xe5, 0x5a, 0xbe, 0x92, 0xe3, 0xac, 0x69, 0xe3, 0x1d, 0xc7, 0x3e
        /*0010*/ 	.byte	0xa1, 0x62, 0xdb, 0x19, 0xa0, 0x01, 0x2a, 0xbf, 0x18, 0x08, 0x11, 0x11, 0x11, 0x11, 0x81, 0x3f
        /*0020*/ 	.byte	0x54, 0x55, 0x55, 0x55, 0x55, 0x55, 0xc5, 0xbf, 0x00, 0x00, 0x00, 0x00, 0x00, 0x00, 0x00, 0x00
        /*0030*/ 	.byte	0x00, 0x00, 0x00, 0x00, 0x00, 0x00, 0x00, 0x00, 0x64, 0x81, 0xfd, 0x20, 0x83, 0xff, 0xa8, 0xbd
        /*0040*/ 	.byte	0x28, 0x85, 0xef, 0xc1, 0xa7, 0xee, 0x21, 0x3e, 0xd9, 0xe6, 0x06, 0x8e, 0x4f, 0x7e, 0x92, 0xbe
        /*0050*/ 	.byte	0xe9, 0xbc, 0xdd, 0x19, 0xa0, 0x01, 0xfa, 0x3e, 0x47, 0x5d, 0xc1, 0x16, 0x6c, 0xc1, 0x56, 0xbf
        /*0060*/ 	.byte	0x51, 0x55, 0x55, 0x55, 0x55, 0x55, 0xa5, 0x3f, 0x00, 0x00, 0x00, 0x00, 0x00, 0x00, 0xe0, 0xbf
        /*0070*/ 	.byte	0x00, 0x00, 0x00, 0x00, 0x00, 0x00, 0xf0, 0x3f, 0x00, 0x00, 0x00, 0x00, 0x00, 0x00, 0x00, 0x00
	.type		__cudart_i2opi_d,@object
	.size		__cudart_i2opi_d,(.L_0 - __cudart_i2opi_d)
__cudart_i2opi_d:
        /* <DEDUP_REMOVED lines=9> */
.L_0:


//--------------------- .nv.shared.reserved.0     --------------------------
	.section	.nv.shared.reserved.0,"aw",@nobits
	.weak		__nv_reservedSMEM_offset_0_alias
	.size		__nv_reservedSMEM_offset_0_alias, 0, 64
	.other		__nv_reservedSMEM_offset_0_alias,@"STO_CUDA_RESERVED_SHARED STV_DEFAULT"
__nv_reservedSMEM_offset_0_alias:
	.zero		0
	.zero		64


//--------------------- .nv.constant0._Z11mikkola_gpuPKdS0_Pd --------------------------
	.section	.nv.constant0._Z11mikkola_gpuPKdS0_Pd,"a",@progbits
	.sectionflags	@""
	.align	4
.nv.constant0._Z11mikkola_gpuPKdS0_Pd:
	.zero		920


//--------------------- SYMBOLS --------------------------

	.type		.nv.reservedSmem.offset0,@object
	.size		.nv.reservedSmem.offset0,0x4
